//
// Generated by NVIDIA NVVM Compiler
//
// Compiler Build ID: CL-36424714
// Cuda compilation tools, release 13.0, V13.0.88
// Based on NVVM 20.0.0
//

.version 9.0
.target sm_100
.address_size 64

	// .globl	_Z18l1_norm_sum_kernelPKfPfmm
.extern .shared .align 16 .b8 sdata[];

.visible .entry _Z18l1_norm_sum_kernelPKfPfmm(
	.param .u64 .ptr .align 1 _Z18l1_norm_sum_kernelPKfPfmm_param_0,
	.param .u64 .ptr .align 1 _Z18l1_norm_sum_kernelPKfPfmm_param_1,
	.param .u64 _Z18l1_norm_sum_kernelPKfPfmm_param_2,
	.param .u64 _Z18l1_norm_sum_kernelPKfPfmm_param_3
)
{
	.reg .pred 	%p<12>;
	.reg .b32 	%r<25>;
	.reg .b32 	%f<35>;
	.reg .b64 	%rd<51>;

	ld.param.u64 	%rd21, [_Z18l1_norm_sum_kernelPKfPfmm_param_0];
	ld.param.u64 	%rd19, [_Z18l1_norm_sum_kernelPKfPfmm_param_1];
	ld.param.u64 	%rd20, [_Z18l1_norm_sum_kernelPKfPfmm_param_3];
	cvta.to.global.u64 	%rd1, %rd21;
	mov.u32 	%r1, %ctaid.y;
	mov.u32 	%r6, %tid.x;
	mov.u32 	%r24, %ntid.x;
	cvt.u64.u32 	%rd2, %r6;
	setp.le.u64 	%p1, %rd20, %rd2;
	mov.f32 	%f34, 0f00000000;
	@%p1 bra 	$L__BB0_10;
	cvt.u64.u32 	%rd22, %r1;
	mul.lo.s64 	%rd3, %rd20, %rd22;
	cvt.u64.u32 	%rd4, %r24;
	add.s64 	%rd23, %rd2, %rd4;
	max.u64 	%rd24, %rd20, %rd23;
	setp.lt.u64 	%p2, %rd23, %rd20;
	selp.u64 	%rd5, 1, 0, %p2;
	add.s64 	%rd25, %rd23, %rd5;
	sub.s64 	%rd6, %rd24, %rd25;
	and.b64  	%rd26, %rd6, -4294967296;
	setp.ne.s64 	%p3, %rd26, 0;
	@%p3 bra 	$L__BB0_3;
	cvt.u32.u64 	%r7, %rd4;
	cvt.u32.u64 	%r8, %rd6;
	div.u32 	%r9, %r8, %r7;
	cvt.u64.u32 	%rd46, %r9;
	bra.uni 	$L__BB0_4;
$L__BB0_3:
	div.u64 	%rd46, %rd6, %rd4;
$L__BB0_4:
	add.s64 	%rd10, %rd46, %rd5;
	and.b64  	%rd27, %rd10, 3;
	setp.eq.s64 	%p4, %rd27, 3;
	mov.f32 	%f34, 0f00000000;
	mov.u64 	%rd49, %rd2;
	@%p4 bra 	$L__BB0_7;
	add.s64 	%rd28, %rd10, 1;
	and.b64  	%rd29, %rd28, 3;
	neg.s64 	%rd47, %rd29;
	mov.f32 	%f34, 0f00000000;
	mov.u64 	%rd49, %rd2;
$L__BB0_6:
	.pragma "nounroll";
	cvt.u32.u64 	%r10, %rd49;
	add.s64 	%rd30, %rd49, %rd3;
	shl.b64 	%rd31, %rd30, 2;
	add.s64 	%rd32, %rd1, %rd31;
	ld.global.f32 	%f12, [%rd32];
	abs.f32 	%f13, %f12;
	add.f32 	%f34, %f34, %f13;
	add.s32 	%r11, %r24, %r10;
	cvt.u64.u32 	%rd49, %r11;
	add.s64 	%rd47, %rd47, 1;
	setp.ne.s64 	%p5, %rd47, 0;
	@%p5 bra 	$L__BB0_6;
$L__BB0_7:
	setp.lt.u64 	%p6, %rd10, 3;
	@%p6 bra 	$L__BB0_10;
	shl.b64 	%rd36, %rd4, 2;
	shl.b32 	%r13, %r24, 1;
$L__BB0_9:
	cvt.u32.u64 	%r12, %rd49;
	add.s64 	%rd33, %rd49, %rd3;
	shl.b64 	%rd34, %rd33, 2;
	add.s64 	%rd35, %rd1, %rd34;
	ld.global.f32 	%f14, [%rd35];
	abs.f32 	%f15, %f14;
	add.f32 	%f16, %f34, %f15;
	add.s64 	%rd37, %rd35, %rd36;
	ld.global.f32 	%f17, [%rd37];
	abs.f32 	%f18, %f17;
	add.f32 	%f19, %f16, %f18;
	add.s32 	%r14, %r13, %r12;
	add.s64 	%rd38, %rd37, %rd36;
	ld.global.f32 	%f20, [%rd38];
	abs.f32 	%f21, %f20;
	add.f32 	%f22, %f19, %f21;
	add.s32 	%r15, %r14, %r24;
	cvt.u64.u32 	%rd39, %r15;
	add.s64 	%rd40, %rd3, %rd39;
	shl.b64 	%rd41, %rd40, 2;
	add.s64 	%rd42, %rd1, %rd41;
	ld.global.f32 	%f23, [%rd42];
	abs.f32 	%f24, %f23;
	add.f32 	%f34, %f22, %f24;
	add.s32 	%r16, %r15, %r24;
	cvt.u64.u32 	%rd49, %r16;
	setp.gt.u64 	%p7, %rd20, %rd49;
	@%p7 bra 	$L__BB0_9;
$L__BB0_10:
	cvt.u32.u64 	%r17, %rd2;
	shl.b32 	%r18, %r17, 2;
	mov.u32 	%r19, sdata;
	add.s32 	%r3, %r19, %r18;
	st.shared.f32 	[%r3], %f34;
	bar.sync 	0;
	setp.lt.u32 	%p8, %r24, 2;
	@%p8 bra 	$L__BB0_14;
$L__BB0_11:
	shr.u32 	%r5, %r24, 1;
	setp.ge.u32 	%p9, %r17, %r5;
	@%p9 bra 	$L__BB0_13;
	shl.b32 	%r21, %r5, 2;
	add.s32 	%r22, %r3, %r21;
	ld.shared.f32 	%f25, [%r22];
	ld.shared.f32 	%f26, [%r3];
	add.f32 	%f27, %f25, %f26;
	st.shared.f32 	[%r3], %f27;
$L__BB0_13:
	bar.sync 	0;
	setp.gt.u32 	%p10, %r24, 3;
	mov.u32 	%r24, %r5;
	@%p10 bra 	$L__BB0_11;
$L__BB0_14:
	setp.ne.s32 	%p11, %r17, 0;
	@%p11 bra 	$L__BB0_16;
	ld.shared.f32 	%f28, [sdata];
	add.f32 	%f29, %f28, 0f2EDBE6FF;
	cvta.to.global.u64 	%rd43, %rd19;
	mul.wide.u32 	%rd44, %r1, 4;
	add.s64 	%rd45, %rd43, %rd44;
	st.global.f32 	[%rd45], %f29;
$L__BB0_16:
	ret;

}
	// .globl	_Z18l1_norm_div_kernelPKfS0_Pfmm
.visible .entry _Z18l1_norm_div_kernelPKfS0_Pfmm(
	.param .u64 .ptr .align 1 _Z18l1_norm_div_kernelPKfS0_Pfmm_param_0,
	.param .u64 .ptr .align 1 _Z18l1_norm_div_kernelPKfS0_Pfmm_param_1,
	.param .u64 .ptr .align 1 _Z18l1_norm_div_kernelPKfS0_Pfmm_param_2,
	.param .u64 _Z18l1_norm_div_kernelPKfS0_Pfmm_param_3,
	.param .u64 _Z18l1_norm_div_kernelPKfS0_Pfmm_param_4
)
{
	.reg .pred 	%p<4>;
	.reg .b32 	%r<12>;
	.reg .b32 	%f<4>;
	.reg .b64 	%rd<16>;

	ld.param.u64 	%rd2, [_Z18l1_norm_div_kernelPKfS0_Pfmm_param_0];
	ld.param.u64 	%rd3, [_Z18l1_norm_div_kernelPKfS0_Pfmm_param_1];
	ld.param.u64 	%rd4, [_Z18l1_norm_div_kernelPKfS0_Pfmm_param_2];
	ld.param.u64 	%rd6, [_Z18l1_norm_div_kernelPKfS0_Pfmm_param_3];
	ld.param.u64 	%rd5, [_Z18l1_norm_div_kernelPKfS0_Pfmm_param_4];
	mov.u32 	%r2, %ctaid.x;
	mov.u32 	%r3, %ntid.x;
	mov.u32 	%r4, %tid.x;
	mad.lo.s32 	%r1, %r2, %r3, %r4;
	mov.u32 	%r5, %ctaid.y;
	mov.u32 	%r6, %ntid.y;
	mov.u32 	%r7, %tid.y;
	mad.lo.s32 	%r8, %r5, %r6, %r7;
	cvt.u64.u32 	%rd1, %r8;
	setp.le.u64 	%p1, %rd6, %rd1;
	cvt.s64.s32 	%rd7, %r1;
	setp.le.u64 	%p2, %rd5, %rd7;
	or.pred  	%p3, %p1, %p2;
	@%p3 bra 	$L__BB1_2;
	cvt.u32.u64 	%r9, %rd1;
	cvta.to.global.u64 	%rd8, %rd2;
	cvta.to.global.u64 	%rd9, %rd3;
	cvta.to.global.u64 	%rd10, %rd4;
	cvt.u32.u64 	%r10, %rd5;
	mad.lo.s32 	%r11, %r9, %r10, %r1;
	mul.wide.s32 	%rd11, %r11, 4;
	add.s64 	%rd12, %rd8, %rd11;
	ld.global.f32 	%f1, [%rd12];
	shl.b64 	%rd13, %rd1, 2;
	add.s64 	%rd14, %rd9, %rd13;
	ld.global.f32 	%f2, [%rd14];
	div.rn.f32 	%f3, %f1, %f2;
	add.s64 	%rd15, %rd10, %rd11;
	st.global.f32 	[%rd15], %f3;
$L__BB1_2:
	ret;

}


// ===== COMPILED SASS (sm_100) =====

	.target	sm_100

	.elftype	@"ET_EXEC"


//--------------------- .note.nv.tkinfo           --------------------------
	.section	.note.nv.tkinfo,"",@"SHT_NOTE"
	.sectionflags	@"SHF_NOTE_NV_TKINFO"
	.tkinfo
        /*0018*/ 	.word	0x00000002
        /*0030*/ 	.string	""
        /*0030*/ 	.string	"ptxas"
        /*0030*/ 	.string	"Cuda compilation tools, release 13.0, V13.0.88"
        /*0030*/ 	.string	"Build cuda_13.0.r13.0/compiler.36424714_0"
        /*0030*/ 	.string	"-arch sm_100 -m 64 "



//--------------------- .note.nv.cuinfo           --------------------------
	.section	.note.nv.cuinfo,"",@"SHT_NOTE"
	.sectionflags	@"SHF_NOTE_NV_CUINFO"
        /*0018*/ 	.short	0x0002
        /*001a*/ 	.short	0x0064
        /*001c*/ 	.short	0x0082
	.zero		2


//--------------------- .nv.info                  --------------------------
	.section	.nv.info,"",@"SHT_CUDA_INFO"
	.align	4


	//----- nvinfo : EIATTR_REGCOUNT
	.align		4
        /*0000*/ 	.byte	0x04, 0x2f
        /*0002*/ 	.short	(.L_1 - .L_0)
	.align		4
.L_0:
        /*0004*/ 	.word	index@(_Z18l1_norm_sum_kernelPKfPfmm)
        /*0008*/ 	.word	0x00000016


	//----- nvinfo : EIATTR_FRAME_SIZE
	.align		4
.L_1:
        /*000c*/ 	.byte	0x04, 0x11
        /*000e*/ 	.short	(.L_3 - .L_2)
	.align		4
.L_2:
        /*0010*/ 	.word	index@($__internal_1_$__cuda_sm20_div_u64)
        /*0014*/ 	.word	0x00000000


	//----- nvinfo : EIATTR_FRAME_SIZE
	.align		4
.L_3:
        /*0018*/ 	.byte	0x04, 0x11
        /*001a*/ 	.short	(.L_5 - .L_4)
	.align		4
.L_4:
        /*001c*/ 	.word	index@(_Z18l1_norm_sum_kernelPKfPfmm)
        /*0020*/ 	.word	0x00000000


	//----- nvinfo : EIATTR_REGCOUNT
	.align		4
.L_5:
        /*0024*/ 	.byte	0x04, 0x2f
        /*0026*/ 	.short	(.L_7 - .L_6)
	.align		4
.L_6:
        /*0028*/ 	.word	index@(_Z18l1_norm_div_kernelPKfS0_Pfmm)
        /*002c*/ 	.word	0x00000010


	//----- nvinfo : EIATTR_FRAME_SIZE
	.align		4
.L_7:
        /*0030*/ 	.byte	0x04, 0x11
        /*0032*/ 	.short	(.L_9 - .L_8)
	.align		4
.L_8:
        /*0034*/ 	.word	index@($__internal_0_$__cuda_sm3x_div_rn_noftz_f32_slowpath)
        /*0038*/ 	.word	0x00000000


	//----- nvinfo : EIATTR_FRAME_SIZE
	.align		4
.L_9:
        /*003c*/ 	.byte	0x04, 0x11
        /*003e*/ 	.short	(.L_11 - .L_10)
	.align		4
.L_10:
        /*0040*/ 	.word	index@(_Z18l1_norm_div_kernelPKfS0_Pfmm)
        /*0044*/ 	.word	0x00000000


	//----- nvinfo : EIATTR_MIN_STACK_SIZE
	.align		4
.L_11:
        /*0048*/ 	.byte	0x04, 0x12
        /*004a*/ 	.short	(.L_13 - .L_12)
	.align		4
.L_12:
        /*004c*/ 	.word	index@(_Z18l1_norm_div_kernelPKfS0_Pfmm)
        /*0050*/ 	.word	0x00000000


	//----- nvinfo : EIATTR_MIN_STACK_SIZE
	.align		4
.L_13:
        /*0054*/ 	.byte	0x04, 0x12
        /*0056*/ 	.short	(.L_15 - .L_14)
	.align		4
.L_14:
        /*0058*/ 	.word	index@(_Z18l1_norm_sum_kernelPKfPfmm)
        /*005c*/ 	.word	0x00000000
.L_15:


//--------------------- .nv.compat                --------------------------
	.section	.nv.compat,"",@"SHT_CUDA_COMPAT_INFO"
	.align	4
        /*0000*/ 	.byte	0x02, 0x09, 0x00, 0x00, 0x02, 0x02, 0x01, 0x00, 0x02, 0x05, 0x05, 0x00, 0x03, 0x07, 0x01, 0x01
        /*0010*/ 	.byte	0x02, 0x03, 0x00, 0x00, 0x02, 0x06, 0x01, 0x00, 0x04, 0x0b, 0x08, 0x00, 0x01, 0x00, 0x00, 0x00
        /*0020*/ 	.byte	0x00, 0x00, 0x00, 0x00


//--------------------- .nv.info._Z18l1_norm_div_kernelPKfS0_Pfmm --------------------------
	.section	.nv.info._Z18l1_norm_div_kernelPKfS0_Pfmm,"",@"SHT_CUDA_INFO"
	.sectionflags	@""
	.align	4


	//----- nvinfo : EIATTR_CUDA_API_VERSION
	.align		4
        /*0000*/ 	.byte	0x04, 0x37
        /*0002*/ 	.short	(.L_17 - .L_16)
.L_16:
        /*0004*/ 	.word	0x00000082


	//----- nvinfo : EIATTR_KPARAM_INFO
	.align		4
.L_17:
        /*0008*/ 	.byte	0x04, 0x17
        /*000a*/ 	.short	(.L_19 - .L_18)
.L_18:
        /*000c*/ 	.word	0x00000000
        /*0010*/ 	.short	0x0004
        /*0012*/ 	.short	0x0020
        /*0014*/ 	.byte	0x00, 0xf0, 0x21, 0x00


	//----- nvinfo : EIATTR_KPARAM_INFO
	.align		4
.L_19:
        /*0018*/ 	.byte	0x04, 0x17
        /*001a*/ 	.short	(.L_21 - .L_20)
.L_20:
        /*001c*/ 	.word	0x00000000
        /*0020*/ 	.short	0x0003
        /*0022*/ 	.short	0x0018
        /*0024*/ 	.byte	0x00, 0xf0, 0x21, 0x00


	//----- nvinfo : EIATTR_KPARAM_INFO
	.align		4
.L_21:
        /*0028*/ 	.byte	0x04, 0x17
        /*002a*/ 	.short	(.L_23 - .L_22)
.L_22:
        /*002c*/ 	.word	0x00000000
        /*0030*/ 	.short	0x0002
        /*0032*/ 	.short	0x0010
        /*0034*/ 	.byte	0x00, 0xf5, 0x21, 0x00


	//----- nvinfo : EIATTR_KPARAM_INFO
	.align		4
.L_23:
        /*0038*/ 	.byte	0x04, 0x17
        /*003a*/ 	.short	(.L_25 - .L_24)
.L_24:
        /*003c*/ 	.word	0x00000000
        /*0040*/ 	.short	0x0001
        /*0042*/ 	.short	0x0008
        /*0044*/ 	.byte	0x00, 0xf5, 0x21, 0x00


	//----- nvinfo : EIATTR_KPARAM_INFO
	.align		4
.L_25:
        /*0048*/ 	.byte	0x04, 0x17
        /*004a*/ 	.short	(.L_27 - .L_26)
.L_26:
        /*004c*/ 	.word	0x00000000
        /*0050*/ 	.short	0x0000
        /*0052*/ 	.short	0x0000
        /*0054*/ 	.byte	0x00, 0xf5, 0x21, 0x00


	//----- nvinfo : EIATTR_SPARSE_MMA_MASK
	.align		4
.L_27:
        /*0058*/ 	.byte	0x03, 0x50
        /*005a*/ 	.short	0x0000


	//----- nvinfo : EIATTR_MAXREG_COUNT
	.align		4
        /*005c*/ 	.byte	0x03, 0x1b
        /*005e*/ 	.short	0x00ff


	//----- nvinfo : EIATTR_MERCURY_ISA_VERSION
	.align		4
        /*0060*/ 	.byte	0x03, 0x5f
        /*0062*/ 	.short	0x0101


	//----- nvinfo : EIATTR_VRC_CTA_INIT_COUNT
	.align		4
        /*0064*/ 	.byte	0x02, 0x4a
	.zero		1
	.zero		1


	//----- nvinfo : EIATTR_EXIT_INSTR_OFFSETS
	.align		4
        /*0068*/ 	.byte	0x04, 0x1c
        /*006a*/ 	.short	(.L_29 - .L_28)


	//   ....[0]....
.L_28:
        /*006c*/ 	.word	0x00000100


	//   ....[1]....
        /*0070*/ 	.word	0x000002a0


	//----- nvinfo : EIATTR_CRS_STACK_SIZE
	.align		4
.L_29:
        /*0074*/ 	.byte	0x04, 0x1e
        /*0076*/ 	.short	(.L_31 - .L_30)
.L_30:
        /*0078*/ 	.word	0x00000000


	//----- nvinfo : EIATTR_CBANK_PARAM_SIZE
	.align		4
.L_31:
        /*007c*/ 	.byte	0x03, 0x19
        /*007e*/ 	.short	0x0028


	//----- nvinfo : EIATTR_PARAM_CBANK
	.align		4
        /*0080*/ 	.byte	0x04, 0x0a
        /*0082*/ 	.short	(.L_33 - .L_32)
	.align		4
.L_32:
        /*0084*/ 	.word	index@(.nv.constant0._Z18l1_norm_div_kernelPKfS0_Pfmm)
        /*0088*/ 	.short	0x0380
        /*008a*/ 	.short	0x0028


	//----- nvinfo : EIATTR_SW_WAR
	.align		4
.L_33:
        /*008c*/ 	.byte	0x04, 0x36
        /*008e*/ 	.short	(.L_35 - .L_34)
.L_34:
        /*0090*/ 	.word	0x00000008
.L_35:


//--------------------- .nv.info._Z18l1_norm_sum_kernelPKfPfmm --------------------------
	.section	.nv.info._Z18l1_norm_sum_kernelPKfPfmm,"",@"SHT_CUDA_INFO"
	.sectionflags	@""
	.align	4


	//----- nvinfo : EIATTR_CUDA_API_VERSION
	.align		4
        /*0000*/ 	.byte	0x04, 0x37
        /*0002*/ 	.short	(.L_37 - .L_36)
.L_36:
        /*0004*/ 	.word	0x00000082


	//----- nvinfo : EIATTR_KPARAM_INFO
	.align		4
.L_37:
        /*0008*/ 	.byte	0x04, 0x17
        /*000a*/ 	.short	(.L_39 - .L_38)
.L_38:
        /*000c*/ 	.word	0x00000000
        /*0010*/ 	.short	0x0003
        /*0012*/ 	.short	0x0018
        /*0014*/ 	.byte	0x00, 0xf0, 0x21, 0x00


	//----- nvinfo : EIATTR_KPARAM_INFO
	.align		4
.L_39:
        /*0018*/ 	.byte	0x04, 0x17
        /*001a*/ 	.short	(.L_41 - .L_40)
.L_40:
        /*001c*/ 	.word	0x00000000
        /*0020*/ 	.short	0x0002
        /*0022*/ 	.short	0x0010
        /*0024*/ 	.byte	0x00, 0xf0, 0x21, 0x00


	//----- nvinfo : EIATTR_KPARAM_INFO
	.align		4
.L_41:
        /*0028*/ 	.byte	0x04, 0x17
        /*002a*/ 	.short	(.L_43 - .L_42)
.L_42:
        /*002c*/ 	.word	0x00000000
        /*0030*/ 	.short	0x0001
        /*0032*/ 	.short	0x0008
        /*0034*/ 	.byte	0x00, 0xf5, 0x21, 0x00


	//----- nvinfo : EIATTR_KPARAM_INFO
	.align		4
.L_43:
        /*0038*/ 	.byte	0x04, 0x17
        /*003a*/ 	.short	(.L_45 - .L_44)
.L_44:
        /*003c*/ 	.word	0x00000000
        /*0040*/ 	.short	0x0000
        /*0042*/ 	.short	0x0000
        /*0044*/ 	.byte	0x00, 0xf5, 0x21, 0x00


	//----- nvinfo : EIATTR_SPARSE_MMA_MASK
	.align		4
.L_45:
        /*0048*/ 	.byte	0x03, 0x50
        /*004a*/ 	.short	0x0000


	//----- nvinfo : EIATTR_MAXREG_COUNT
	.align		4
        /*004c*/ 	.byte	0x03, 0x1b
        /*004e*/ 	.short	0x00ff


	//----- nvinfo : EIATTR_NUM_BARRIERS
	.align		4
        /*0050*/ 	.byte	0x02, 0x4c
        /*0052*/ 	.byte	0x01
	.zero		1


	//----- nvinfo : EIATTR_MERCURY_ISA_VERSION
	.align		4
        /*0054*/ 	.byte	0x03, 0x5f
        /*0056*/ 	.short	0x0101


	//----- nvinfo : EIATTR_VRC_CTA_INIT_COUNT
	.align		4
        /*0058*/ 	.byte	0x02, 0x4a
	.zero		1
	.zero		1


	//----- nvinfo : EIATTR_EXIT_INSTR_OFFSETS
	.align		4
        /*005c*/ 	.byte	0x04, 0x1c
        /*005e*/ 	.short	(.L_47 - .L_46)


	//   ....[0]....
.L_46:
        /*0060*/ 	.word	0x000008b0


	//   ....[1]....
        /*0064*/ 	.word	0x00000940


	//----- nvinfo : EIATTR_CRS_STACK_SIZE
	.align		4
.L_47:
        /*0068*/ 	.byte	0x04, 0x1e
        /*006a*/ 	.short	(.L_49 - .L_48)
.L_48:
        /*006c*/ 	.word	0x00000000


	//----- nvinfo : EIATTR_CBANK_PARAM_SIZE
	.align		4
.L_49:
        /*0070*/ 	.byte	0x03, 0x19
        /*0072*/ 	.short	0x0020


	//----- nvinfo : EIATTR_PARAM_CBANK
	.align		4
        /*0074*/ 	.byte	0x04, 0x0a
        /*0076*/ 	.short	(.L_51 - .L_50)
	.align		4
.L_50:
        /*0078*/ 	.word	index@(.nv.constant0._Z18l1_norm_sum_kernelPKfPfmm)
        /*007c*/ 	.short	0x0380
        /*007e*/ 	.short	0x0020


	//----- nvinfo : EIATTR_SW_WAR
	.align		4
.L_51:
        /*0080*/ 	.byte	0x04, 0x36
        /*0082*/ 	.short	(.L_53 - .L_52)
.L_52:
        /*0084*/ 	.word	0x00000008
.L_53:


//--------------------- .nv.callgraph             --------------------------
	.section	.nv.callgraph,"",@"SHT_CUDA_CALLGRAPH"
	.align	4
	.sectionentsize	8
	.align		4
        /*0000*/ 	.word	0x00000000
	.align		4
        /*0004*/ 	.word	0xffffffff
	.align		4
        /*0008*/ 	.word	0x00000000
	.align		4
        /*000c*/ 	.word	0xfffffffe
	.align		4
        /*0010*/ 	.word	0x00000000
	.align		4
        /*0014*/ 	.word	0xfffffffd
	.align		4
        /*0018*/ 	.word	0x00000000
	.align		4
        /*001c*/ 	.word	0xfffffffc


//--------------------- .text._Z18l1_norm_div_kernelPKfS0_Pfmm --------------------------
	.section	.text._Z18l1_norm_div_kernelPKfS0_Pfmm,"ax",@progbits
	.align	128
        .global         _Z18l1_norm_div_kernelPKfS0_Pfmm
        .type           _Z18l1_norm_div_kernelPKfS0_Pfmm,@function
        .size           _Z18l1_norm_div_kernelPKfS0_Pfmm,(.L_x_26 - _Z18l1_norm_div_kernelPKfS0_Pfmm)
        .other          _Z18l1_norm_div_kernelPKfS0_Pfmm,@"STO_CUDA_ENTRY STV_DEFAULT"
_Z18l1_norm_div_kernelPKfS0_Pfmm:
.text._Z18l1_norm_div_kernelPKfS0_Pfmm:
[----:B------:R-:W-:Y:S01]  /*0000*/  LDC R1, c[0x0][0x37c] ;  /* 0x0000df00ff017b82 */ /* 0x000fe20000000800 */
[----:B------:R-:W0:Y:S07]  /*0010*/  S2R R3, SR_TID.X ;  /* 0x0000000000037919 */ /* 0x000e2e0000002100 */
[----:B------:R-:W0:Y:S01]  /*0020*/  S2UR UR4, SR_CTAID.X ;  /* 0x00000000000479c3 */ /* 0x000e220000002500 */
[----:B------:R-:W1:Y:S01]  /*0030*/  LDCU.64 UR6, c[0x0][0x3a0] ;  /* 0x00007400ff0677ac */ /* 0x000e620008000a00 */
[----:B------:R-:W2:Y:S01]  /*0040*/  S2R R5, SR_TID.Y ;  /* 0x0000000000057919 */ /* 0x000ea20000002200 */
[----:B------:R-:W3:Y:S05]  /*0050*/  LDCU.64 UR8, c[0x0][0x398] ;  /* 0x00007300ff0877ac */ /* 0x000eea0008000a00 */
[----:B------:R-:W0:Y:S08]  /*0060*/  LDC R2, c[0x0][0x360] ;  /* 0x0000d800ff027b82 */ /* 0x000e300000000800 */
[----:B------:R-:W2:Y:S08]  /*0070*/  S2UR UR5, SR_CTAID.Y ;  /* 0x00000000000579c3 */ /* 0x000eb00000002600 */
[----:B------:R-:W2:Y:S01]  /*0080*/  LDC R0, c[0x0][0x364] ;  /* 0x0000d900ff007b82 */ /* 0x000ea20000000800 */
[----:B0-----:R-:W-:-:S05]  /*0090*/  IMAD R2, R2, UR4, R3 ;  /* 0x0000000402027c24 */ /* 0x001fca000f8e0203 */
[----:B-1----:R-:W-:Y:S01]  /*00a0*/  ISETP.GE.U32.AND P0, PT, R2, UR6, PT ;  /* 0x0000000602007c0c */ /* 0x002fe2000bf06070 */
[----:B--2---:R-:W-:Y:S01]  /*00b0*/  IMAD R3, R0, UR5, R5 ;  /* 0x0000000500037c24 */ /* 0x004fe2000f8e0205 */
[----:B------:R-:W-:-:S04]  /*00c0*/  SHF.R.S32.HI R0, RZ, 0x1f, R2 ;  /* 0x0000001fff007819 */ /* 0x000fc80000011402 */
[----:B------:R-:W-:Y:S02]  /*00d0*/  ISETP.GE.U32.AND.EX P0, PT, R0, UR7, PT, P0 ;  /* 0x0000000700007c0c */ /* 0x000fe4000bf06100 */
[----:B---3--:R-:W-:-:S04]  /*00e0*/  ISETP.GE.U32.AND P1, PT, R3, UR8, PT ;  /* 0x0000000803007c0c */ /* 0x008fc8000bf26070 */
[----:B------:R-:W-:-:S13]  /*00f0*/  ISETP.GE.U32.OR.EX P0, PT, RZ, UR9, P0, P1 ;  /* 0x00000009ff007c0c */ /* 0x000fda0008706510 */
[----:B------:R-:W-:Y:S05]  /*0100*/  @P0 EXIT ;  /* 0x000000000000094d */ /* 0x000fea0003800000 */
[----:B------:R-:W0:Y:S01]  /*0110*/  LDCU.64 UR8, c[0x0][0x388] ;  /* 0x00007100ff0877ac */ /* 0x000e220008000a00 */
[----:B------:R-:W1:Y:S01]  /*0120*/  LDC.64 R4, c[0x0][0x380] ;  /* 0x0000e000ff047b82 */ /* 0x000e620000000a00 */
[----:B------:R-:W2:Y:S01]  /*0130*/  LDCU.64 UR4, c[0x0][0x358] ;  /* 0x00006b00ff0477ac */ /* 0x000ea20008000a00 */
[----:B0-----:R-:W-:-:S04]  /*0140*/  LEA R6, P0, R3, UR8, 0x2 ;  /* 0x0000000803067c11 */ /* 0x001fc8000f8010ff */
[----:B------:R-:W-:-:S06]  /*0150*/  LEA.HI.X R7, R3, UR9, RZ, 0x2, P0 ;  /* 0x0000000903077c11 */ /* 0x000fcc00080f14ff */
[----:B--2---:R-:W2:Y:S01]  /*0160*/  LDG.E R7, desc[UR4][R6.64] ;  /* 0x0000000406077981 */ /* 0x004ea2000c1e1900 */
[----:B------:R-:W-:-:S04]  /*0170*/  IMAD R2, R3, UR6, R2 ;  /* 0x0000000603027c24 */ /* 0x000fc8000f8e0202 */
[----:B-1----:R-:W-:-:S05]  /*0180*/  IMAD.WIDE R4, R2, 0x4, R4 ;  /* 0x0000000402047825 */ /* 0x002fca00078e0204 */
[----:B------:R-:W3:Y:S01]  /*0190*/  LDG.E R0, desc[UR4][R4.64] ;  /* 0x0000000404007981 */ /* 0x000ee2000c1e1900 */
[----:B------:R-:W-:Y:S01]  /*01a0*/  BSSY.RECONVERGENT B0, `(.L_x_0) ;  /* 0x000000c000007945 */ /* 0x000fe20003800200 */
[----:B--2---:R-:W0:Y:S08]  /*01b0*/  MUFU.RCP R8, R7 ;  /* 0x0000000700087308 */ /* 0x004e300000001000 */
[----:B---3--:R-:W1:Y:S01]  /*01c0*/  FCHK P0, R0, R7 ;  /* 0x0000000700007302 */ /* 0x008e620000000000 */
[----:B0-----:R-:W-:-:S04]  /*01d0*/  FFMA R3, -R7, R8, 1 ;  /* 0x3f80000007037423 */ /* 0x001fc80000000108 */
[----:B------:R-:W-:-:S04]  /*01e0*/  FFMA R3, R8, R3, R8 ;  /* 0x0000000308037223 */ /* 0x000fc80000000008 */
[----:B------:R-:W-:-:S04]  /*01f0*/  FFMA R8, R0, R3, RZ ;  /* 0x0000000300087223 */ /* 0x000fc800000000ff */
[----:B------:R-:W-:-:S04]  /*0200*/  FFMA R9, -R7, R8, R0 ;  /* 0x0000000807097223 */ /* 0x000fc80000000100 */
[----:B------:R-:W-:Y:S01]  /*0210*/  FFMA R9, R3, R9, R8 ;  /* 0x0000000903097223 */ /* 0x000fe20000000008 */
[----:B-1----:R-:W-:Y:S06]  /*0220*/  @!P0 BRA `(.L_x_1) ;  /* 0x00000000000c8947 */ /* 0x002fec0003800000 */
[----:B------:R-:W-:-:S07]  /*0230*/  MOV R4, 0x250 ;  /* 0x0000025000047802 */ /* 0x000fce0000000f00 */
[----:B------:R-:W-:Y:S05]  /*0240*/  CALL.REL.NOINC `($__internal_0_$__cuda_sm3x_div_rn_noftz_f32_slowpath) ;  /* 0x0000000000187944 */ /* 0x000fea0003c00000 */
[----:B------:R-:W-:-:S07]  /*0250*/  IMAD.MOV.U32 R9, RZ, RZ, R0 ;  /* 0x000000ffff097224 */ /* 0x000fce00078e0000 */
.L_x_1:
[----:B------:R-:W-:Y:S05]  /*0260*/  BSYNC.RECONVERGENT B0 ;  /* 0x0000000000007941 */ /* 0x000fea0003800200 */
.L_x_0:
[----:B------:R-:W0:Y:S02]  /*0270*/  LDC.64 R4, c[0x0][0x390] ;  /* 0x0000e400ff047b82 */ /* 0x000e240000000a00 */
[----:B0-----:R-:W-:-:S05]  /*0280*/  IMAD.WIDE R2, R2, 0x4, R4 ;  /* 0x0000000402027825 */ /* 0x001fca00078e0204 */
[----:B------:R-:W-:Y:S01]  /*0290*/  STG.E desc[UR4][R2.64], R9 ;  /* 0x0000000902007986 */ /* 0x000fe2000c101904 */
[----:B------:R-:W-:Y:S05]  /*02a0*/  EXIT ;  /* 0x000000000000794d */ /* 0x000fea0003800000 */
        .weak           $__internal_0_$__cuda_sm3x_div_rn_noftz_f32_slowpath
        .type           $__internal_0_$__cuda_sm3x_div_rn_noftz_f32_slowpath,@function
        .size           $__internal_0_$__cuda_sm3x_div_rn_noftz_f32_slowpath,(.L_x_26 - $__internal_0_$__cuda_sm3x_div_rn_noftz_f32_slowpath)
$__internal_0_$__cuda_sm3x_div_rn_noftz_f32_slowpath:
[----:B------:R-:W-:Y:S01]  /*02b0*/  SHF.R.U32.HI R5, RZ, 0x17, R7 ;  /* 0x00000017ff057819 */ /* 0x000fe20000011607 */
[----:B------:R-:W-:Y:S01]  /*02c0*/  BSSY.RECONVERGENT B1, `(.L_x_2) ;  /* 0x0000064000017945 */ /* 0x000fe20003800200 */
[--C-:B------:R-:W-:Y:S01]  /*02d0*/  SHF.R.U32.HI R3, RZ, 0x17, R0.reuse ;  /* 0x00000017ff037819 */ /* 0x100fe20000011600 */
[----:B------:R-:W-:Y:S01]  /*02e0*/  IMAD.MOV.U32 R8, RZ, RZ, R0 ;  /* 0x000000ffff087224 */ /* 0x000fe200078e0000 */
[----:B------:R-:W-:Y:S02]  /*02f0*/  LOP3.LUT R6, R5, 0xff, RZ, 0xc0, !PT ;  /* 0x000000ff05067812 */ /* 0x000fe400078ec0ff */
[----:B------:R-:W-:-:S03]  /*0300*/  LOP3.LUT R5, R3, 0xff, RZ, 0xc0, !PT ;  /* 0x000000ff03057812 */ /* 0x000fc600078ec0ff */
[----:B------:R-:W-:Y:S02]  /*0310*/  VIADD R11, R6, 0xffffffff ;  /* 0xffffffff060b7836 */ /* 0x000fe40000000000 */
[----:B------:R-:W-:-:S03]  /*0320*/  VIADD R10, R5, 0xffffffff ;  /* 0xffffffff050a7836 */ /* 0x000fc60000000000 */
[----:B------:R-:W-:-:S04]  /*0330*/  ISETP.GT.U32.AND P0, PT, R11, 0xfd, PT ;  /* 0x000000fd0b00780c */ /* 0x000fc80003f04070 */
[----:B------:R-:W-:-:S13]  /*0340*/  ISETP.GT.U32.OR P0, PT, R10, 0xfd, P0 ;  /* 0x000000fd0a00780c */ /* 0x000fda0000704470 */
[----:B------:R-:W-:Y:S01]  /*0350*/  @!P0 IMAD.MOV.U32 R9, RZ, RZ, RZ ;  /* 0x000000ffff098224 */ /* 0x000fe200078e00ff */
[----:B------:R-:W-:Y:S06]  /*0360*/  @!P0 BRA `(.L_x_3) ;  /* 0x0000000000608947 */ /* 0x000fec0003800000 */
[----:B------:R-:W-:Y:S01]  /*0370*/  FSETP.GTU.FTZ.AND P0, PT, |R0|, +INF , PT ;  /* 0x7f8000000000780b */ /* 0x000fe20003f1c200 */
[----:B------:R-:W-:Y:S01]  /*0380*/  IMAD.MOV.U32 R3, RZ, RZ, R7 ;  /* 0x000000ffff037224 */ /* 0x000fe200078e0007 */
[----:B------:R-:W-:-:S04]  /*0390*/  FSETP.GTU.FTZ.AND P1, PT, |R7|, +INF , PT ;  /* 0x7f8000000700780b */ /* 0x000fc80003f3c200 */
[----:B------:R-:W-:-:S13]  /*03a0*/  PLOP3.LUT P0, PT, P0, P1, PT, 0xf8, 0x8f ;  /* 0x00000000008f781c */ /* 0x000fda0000703f70 */
[----:B------:R-:W-:Y:S05]  /*03b0*/  @P0 BRA `(.L_x_4) ;  /* 0x00000004004c0947 */ /* 0x000fea0003800000 */
[----:B------:R-:W-:-:S13]  /*03c0*/  LOP3.LUT P0, RZ, R7, 0x7fffffff, R8, 0xc8, !PT ;  /* 0x7fffffff07ff7812 */ /* 0x000fda000780c808 */
[----:B------:R-:W-:Y:S05]  /*03d0*/  @!P0 BRA `(.L_x_5) ;  /* 0x00000004003c8947 */ /* 0x000fea0003800000 */
[C---:B------:R-:W-:Y:S02]  /*03e0*/  FSETP.NEU.FTZ.AND P2, PT, |R0|.reuse, +INF , PT ;  /* 0x7f8000000000780b */ /* 0x040fe40003f5d200 */
[----:B------:R-:W-:Y:S02]  /*03f0*/  FSETP.NEU.FTZ.AND P1, PT, |R3|, +INF , PT ;  /* 0x7f8000000300780b */ /* 0x000fe40003f3d200 */
[----:B------:R-:W-:-:S11]  /*0400*/  FSETP.NEU.FTZ.AND P0, PT, |R0|, +INF , PT ;  /* 0x7f8000000000780b */ /* 0x000fd60003f1d200 */
[----:B------:R-:W-:Y:S05]  /*0410*/  @!P1 BRA !P2, `(.L_x_5) ;  /* 0x00000004002c9947 */ /* 0x000fea0005000000 */
[----:B------:R-:W-:-:S04]  /*0420*/  LOP3.LUT P2, RZ, R8, 0x7fffffff, RZ, 0xc0, !PT ;  /* 0x7fffffff08ff7812 */ /* 0x000fc8000784c0ff */
[----:B------:R-:W-:-:S13]  /*0430*/  PLOP3.LUT P1, PT, P1, P2, PT, 0x2f, 0xf2 ;  /* 0x0000000000f2781c */ /* 0x000fda0000f24577 */
[----:B------:R-:W-:Y:S05]  /*0440*/  @P1 BRA `(.L_x_6) ;  /* 0x0000000400181947 */ /* 0x000fea0003800000 */
[----:B------:R-:W-:-:S04]  /*0450*/  LOP3.LUT P1, RZ, R7, 0x7fffffff, RZ, 0xc0, !PT ;  /* 0x7fffffff07ff7812 */ /* 0x000fc8000782c0ff */
[----:B------:R-:W-:-:S13]  /*0460*/  PLOP3.LUT P0, PT, P0, P1, PT, 0x2f, 0xf2 ;  /* 0x0000000000f2781c */ /* 0x000fda0000702577 */
[----:B------:R-:W-:Y:S05]  /*0470*/  @P0 BRA `(.L_x_7) ;  /* 0x0000000400000947 */ /* 0x000fea0003800000 */
[----:B------:R-:W-:Y:S02]  /*0480*/  ISETP.GE.AND P0, PT, R10, RZ, PT ;  /* 0x000000ff0a00720c */ /* 0x000fe40003f06270 */
[----:B------:R-:W-:-:S11]  /*0490*/  ISETP.GE.AND P1, PT, R11, RZ, PT ;  /* 0x000000ff0b00720c */ /* 0x000fd60003f26270 */
[----:B------:R-:W-:Y:S02]  /*04a0*/  @P0 IMAD.MOV.U32 R9, RZ, RZ, RZ ;  /* 0x000000ffff090224 */ /* 0x000fe400078e00ff */
[----:B------:R-:W-:Y:S01]  /*04b0*/  @!P0 FFMA R8, R0, 1.84467440737095516160e+19, RZ ;  /* 0x5f80000000088823 */ /* 0x000fe200000000ff */
[----:B------:R-:W-:Y:S02]  /*04c0*/  @!P0 IMAD.MOV.U32 R9, RZ, RZ, -0x40 ;  /* 0xffffffc0ff098424 */ /* 0x000fe400078e00ff */
[----:B------:R-:W-:Y:S02]  /*04d0*/  @!P1 FFMA R7, R3, 1.84467440737095516160e+19, RZ ;  /* 0x5f80000003079823 */ /* 0x000fe400000000ff */
[----:B------:R-:W-:-:S07]  /*04e0*/  @!P1 VIADD R9, R9, 0x40 ;  /* 0x0000004009099836 */ /* 0x000fce0000000000 */
.L_x_3:
[----:B------:R-:W-:Y:S01]  /*04f0*/  LEA R0, R6, 0xc0800000, 0x17 ;  /* 0xc080000006007811 */ /* 0x000fe200078eb8ff */
[----:B------:R-:W-:Y:S01]  /*0500*/  VIADD R5, R5, 0xffffff81 ;  /* 0xffffff8105057836 */ /* 0x000fe20000000000 */
[----:B------:R-:W-:Y:S03]  /*0510*/  BSSY.RECONVERGENT B2, `(.L_x_8) ;  /* 0x0000035000027945 */ /* 0x000fe60003800200 */
[----:B------:R-:W-:Y:S01]  /*0520*/  IMAD.IADD R7, R7, 0x1, -R0 ;  /* 0x0000000107077824 */ /* 0x000fe200078e0a00 */
[C---:B------:R-:W-:Y:S01]  /*0530*/  IADD3 R6, PT, PT, R5.reuse, 0x7f, -R6 ;  /* 0x0000007f05067810 */ /* 0x040fe20007ffe806 */
[----:B------:R-:W-:Y:S02]  /*0540*/  IMAD R0, R5, -0x800000, R8 ;  /* 0xff80000005007824 */ /* 0x000fe400078e0208 */
[----:B------:R-:W0:Y:S01]  /*0550*/  MUFU.RCP R3, R7 ;  /* 0x0000000700037308 */ /* 0x000e220000001000 */
[----:B------:R-:W-:Y:S01]  /*0560*/  FADD.FTZ R11, -R7, -RZ ;  /* 0x800000ff070b7221 */ /* 0x000fe20000010100 */
[----:B------:R-:W-:-:S03]  /*0570*/  IMAD.IADD R6, R6, 0x1, R9 ;  /* 0x0000000106067824 */ /* 0x000fc600078e0209 */
[----:B0-----:R-:W-:-:S04]  /*0580*/  FFMA R10, R3, R11, 1 ;  /* 0x3f800000030a7423 */ /* 0x001fc8000000000b */
[----:B------:R-:W-:-:S04]  /*0590*/  FFMA R10, R3, R10, R3 ;  /* 0x0000000a030a7223 */ /* 0x000fc80000000003 */
[----:B------:R-:W-:-:S04]  /*05a0*/  FFMA R3, R0, R10, RZ ;  /* 0x0000000a00037223 */ /* 0x000fc800000000ff */
[----:B------:R-:W-:-:S04]  /*05b0*/  FFMA R8, R11, R3, R0 ;  /* 0x000000030b087223 */ /* 0x000fc80000000000 */
[----:B------:R-:W-:-:S04]  /*05c0*/  FFMA R13, R10, R8, R3 ;  /* 0x000000080a0d7223 */ /* 0x000fc80000000003 */
[----:B------:R-:W-:-:S04]  /*05d0*/  FFMA R8, R11, R13, R0 ;  /* 0x0000000d0b087223 */ /* 0x000fc80000000000 */
[----:B------:R-:W-:-:S05]  /*05e0*/  FFMA R0, R10, R8, R13 ;  /* 0x000000080a007223 */ /* 0x000fca000000000d */
[----:B------:R-:W-:-:S04]  /*05f0*/  SHF.R.U32.HI R3, RZ, 0x17, R0 ;  /* 0x00000017ff037819 */ /* 0x000fc80000011600 */
[----:B------:R-:W-:-:S05]  /*0600*/  LOP3.LUT R3, R3, 0xff, RZ, 0xc0, !PT ;  /* 0x000000ff03037812 */ /* 0x000fca00078ec0ff */
[----:B------:R-:W-:-:S04]  /*0610*/  IMAD.IADD R7, R3, 0x1, R6 ;  /* 0x0000000103077824 */ /* 0x000fc800078e0206 */
[----:B------:R-:W-:-:S05]  /*0620*/  VIADD R3, R7, 0xffffffff ;  /* 0xffffffff07037836 */ /* 0x000fca0000000000 */
[----:B------:R-:W-:-:S13]  /*0630*/  ISETP.GE.U32.AND P0, PT, R3, 0xfe, PT ;  /* 0x000000fe0300780c */ /* 0x000fda0003f06070 */
[----:B------:R-:W-:Y:S05]  /*0640*/  @!P0 BRA `(.L_x_9) ;  /* 0x0000000000808947 */ /* 0x000fea0003800000 */
[----:B------:R-:W-:-:S13]  /*0650*/  ISETP.GT.AND P0, PT, R7, 0xfe, PT ;  /* 0x000000fe0700780c */ /* 0x000fda0003f04270 */
[----:B------:R-:W-:Y:S05]  /*0660*/  @P0 BRA `(.L_x_10) ;  /* 0x00000000006c0947 */ /* 0x000fea0003800000 */
[----:B------:R-:W-:-:S13]  /*0670*/  ISETP.GE.AND P0, PT, R7, 0x1, PT ;  /* 0x000000010700780c */ /* 0x000fda0003f06270 */
[----:B------:R-:W-:Y:S05]  /*0680*/  @P0 BRA `(.L_x_11) ;  /* 0x0000000000740947 */ /* 0x000fea0003800000 */
[----:B------:R-:W-:Y:S02]  /*0690*/  ISETP.GE.AND P0, PT, R7, -0x18, PT ;  /* 0xffffffe80700780c */ /* 0x000fe40003f06270 */
[----:B------:R-:W-:-:S11]  /*06a0*/  LOP3.LUT R0, R0, 0x80000000, RZ, 0xc0, !PT ;  /* 0x8000000000007812 */ /* 0x000fd600078ec0ff */
[----:B------:R-:W-:Y:S05]  /*06b0*/  @!P0 BRA `(.L_x_11) ;  /* 0x0000000000688947 */ /* 0x000fea0003800000 */
[CCC-:B------:R-:W-:Y:S01]  /*06c0*/  FFMA.RZ R3, R10.reuse, R8.reuse, R13.reuse ;  /* 0x000000080a037223 */ /* 0x1c0fe2000000c00d */
[CCC-:B------:R-:W-:Y:S01]  /*06d0*/  FFMA.RM R6, R10.reuse, R8.reuse, R13.reuse ;  /* 0x000000080a067223 */ /* 0x1c0fe2000000400d */
[C---:B------:R-:W-:Y:S02]  /*06e0*/  ISETP.NE.AND P2, PT, R7.reuse, RZ, PT ;  /* 0x000000ff0700720c */ /* 0x040fe40003f45270 */
[----:B------:R-:W-:Y:S02]  /*06f0*/  ISETP.NE.AND P1, PT, R7, RZ, PT ;  /* 0x000000ff0700720c */ /* 0x000fe40003f25270 */
[----:B------:R-:W-:Y:S01]  /*0700*/  LOP3.LUT R5, R3, 0x7fffff, RZ, 0xc0, !PT ;  /* 0x007fffff03057812 */ /* 0x000fe200078ec0ff */
[----:B------:R-:W-:Y:S01]  /*0710*/  FFMA.RP R3, R10, R8, R13 ;  /* 0x000000080a037223 */ /* 0x000fe2000000800d */
[----:B------:R-:W-:Y:S02]  /*0720*/  VIADD R8, R7, 0x20 ;  /* 0x0000002007087836 */ /* 0x000fe40000000000 */
[----:B------:R-:W-:Y:S01]  /*0730*/  LOP3.LUT R5, R5, 0x800000, RZ, 0xfc, !PT ;  /* 0x0080000005057812 */ /* 0x000fe200078efcff */
[----:B------:R-:W-:Y:S01]  /*0740*/  IMAD.MOV R7, RZ, RZ, -R7 ;  /* 0x000000ffff077224 */ /* 0x000fe200078e0a07 */
[----:B------:R-:W-:-:S02]  /*0750*/  FSETP.NEU.FTZ.AND P0, PT, R3, R6, PT ;  /* 0x000000060300720b */ /* 0x000fc40003f1d000 */
[----:B------:R-:W-:Y:S02]  /*0760*/  SHF.L.U32 R8, R5, R8, RZ ;  /* 0x0000000805087219 */ /* 0x000fe400000006ff */
[----:B------:R-:W-:Y:S02]  /*0770*/  SEL R6, R7, RZ, P2 ;  /* 0x000000ff07067207 */ /* 0x000fe40001000000 */
[----:B------:R-:W-:Y:S02]  /*0780*/  ISETP.NE.AND P1, PT, R8, RZ, P1 ;  /* 0x000000ff0800720c */ /* 0x000fe40000f25270 */
[----:B------:R-:W-:Y:S02]  /*0790*/  SHF.R.U32.HI R6, RZ, R6, R5 ;  /* 0x00000006ff067219 */ /* 0x000fe40000011605 */
[----:B------:R-:W-:Y:S02]  /*07a0*/  PLOP3.LUT P0, PT, P0, P1, PT, 0xf8, 0x8f ;  /* 0x00000000008f781c */ /* 0x000fe40000703f70 */
[----:B------:R-:W-:-:S02]  /*07b0*/  SHF.R.U32.HI R8, RZ, 0x1, R6 ;  /* 0x00000001ff087819 */ /* 0x000fc40000011606 */
[----:B------:R-:W-:-:S04]  /*07c0*/  SEL R3, RZ, 0x1, !P0 ;  /* 0x00000001ff037807 */ /* 0x000fc80004000000 */
[----:B------:R-:W-:-:S04]  /*07d0*/  LOP3.LUT R3, R3, 0x1, R8, 0xf8, !PT ;  /* 0x0000000103037812 */ /* 0x000fc800078ef808 */
[----:B------:R-:W-:-:S05]  /*07e0*/  LOP3.LUT R3, R3, R6, RZ, 0xc0, !PT ;  /* 0x0000000603037212 */ /* 0x000fca00078ec0ff */
[----:B------:R-:W-:-:S05]  /*07f0*/  IMAD.IADD R3, R8, 0x1, R3 ;  /* 0x0000000108037824 */ /* 0x000fca00078e0203 */
[----:B------:R-:W-:Y:S01]  /*0800*/  LOP3.LUT R0, R3, R0, RZ, 0xfc, !PT ;  /* 0x0000000003007212 */ /* 0x000fe200078efcff */
[----:B------:R-:W-:Y:S06]  /*0810*/  BRA `(.L_x_11) ;  /* 0x0000000000107947 */ /* 0x000fec0003800000 */
.L_x_10:
[----:B------:R-:W-:-:S04]  /*0820*/  LOP3.LUT R0, R0, 0x80000000, RZ, 0xc0, !PT ;  /* 0x8000000000007812 */ /* 0x000fc800078ec0ff */
[----:B------:R-:W-:Y:S01]  /*0830*/  LOP3.LUT R0, R0, 0x7f800000, RZ, 0xfc, !PT ;  /* 0x7f80000000007812 */ /* 0x000fe200078efcff */
[----:B------:R-:W-:Y:S06]  /*0840*/  BRA `(.L_x_11) ;  /* 0x0000000000047947 */ /* 0x000fec0003800000 */
.L_x_9:
[----:B------:R-:W-:-:S07]  /*0850*/  IMAD R0, R6, 0x800000, R0 ;  /* 0x0080000006007824 */ /* 0x000fce00078e0200 */
.L_x_11:
[----:B------:R-:W-:Y:S05]  /*0860*/  BSYNC.RECONVERGENT B2 ;  /* 0x0000000000027941 */ /* 0x000fea0003800200 */
.L_x_8:
[----:B------:R-:W-:Y:S05]  /*0870*/  BRA `(.L_x_12) ;  /* 0x0000000000207947 */ /* 0x000fea0003800000 */
.L_x_7:
[----:B------:R-:W-:-:S04]  /*0880*/  LOP3.LUT R0, R7, 0x80000000, R8, 0x48, !PT ;  /* 0x8000000007007812 */ /* 0x000fc800078e4808 */
[----:B------:R-:W-:Y:S01]  /*0890*/  LOP3.LUT R0, R0, 0x7f800000, RZ, 0xfc, !PT ;  /* 0x7f80000000007812 */ /* 0x000fe200078efcff */
[----:B------:R-:W-:Y:S06]  /*08a0*/  BRA `(.L_x_12) ;  /* 0x0000000000147947 */ /* 0x000fec0003800000 */
.L_x_6:
[----:B------:R-:W-:Y:S01]  /*08b0*/  LOP3.LUT R0, R7, 0x80000000, R8, 0x48, !PT ;  /* 0x8000000007007812 */ /* 0x000fe200078e4808 */
[----:B------:R-:W-:Y:S06]  /*08c0*/  BRA `(.L_x_12) ;  /* 0x00000000000c7947 */ /* 0x000fec0003800000 */
.L_x_5:
[----:B------:R-:W0:Y:S01]  /*08d0*/  MUFU.RSQ R0, -QNAN ;  /* 0xffc0000000007908 */ /* 0x000e220000001400 */
[----:B------:R-:W-:Y:S05]  /*08e0*/  BRA `(.L_x_12) ;  /* 0x0000000000047947 */ /* 0x000fea0003800000 */
.L_x_4:
[----:B------:R-:W-:-:S07]  /*08f0*/  FADD.FTZ R0, R0, R3 ;  /* 0x0000000300007221 */ /* 0x000fce0000010000 */
.L_x_12:
[----:B------:R-:W-:Y:S05]  /*0900*/  BSYNC.RECONVERGENT B1 ;  /* 0x0000000000017941 */ /* 0x000fea0003800200 */
.L_x_2:
[----:B------:R-:W-:-:S04]  /*0910*/  IMAD.MOV.U32 R5, RZ, RZ, 0x0 ;  /* 0x00000000ff057424 */ /* 0x000fc800078e00ff */
[----:B0-----:R-:W-:Y:S05]  /*0920*/  RET.REL.NODEC R4 `(_Z18l1_norm_div_kernelPKfS0_Pfmm) ;  /* 0xfffffff404b47950 */ /* 0x001fea0003c3ffff */
.L_x_13:
[----:B------:R-:W-:-:S00]  /*0930*/  BRA `(.L_x_13) ;  /* 0xfffffffc00fc7947 */ /* 0x000fc0000383ffff */
[----:B------:R-:W-:-:S00]  /*0940*/  NOP ;  /* 0x0000000000007918 */ /* 0x000fc00000000000 */
        /* <DEDUP_REMOVED lines=11> */
.L_x_26:


//--------------------- .text._Z18l1_norm_sum_kernelPKfPfmm --------------------------
	.section	.text._Z18l1_norm_sum_kernelPKfPfmm,"ax",@progbits
	.align	128
        .global         _Z18l1_norm_sum_kernelPKfPfmm
        .type           _Z18l1_norm_sum_kernelPKfPfmm,@function
        .size           _Z18l1_norm_sum_kernelPKfPfmm,(.L_x_27 - _Z18l1_norm_sum_kernelPKfPfmm)
        .other          _Z18l1_norm_sum_kernelPKfPfmm,@"STO_CUDA_ENTRY STV_DEFAULT"
_Z18l1_norm_sum_kernelPKfPfmm:
.text._Z18l1_norm_sum_kernelPKfPfmm:
[----:B------:R-:W-:Y:S01]  /*0000*/  LDC R1, c[0x0][0x37c] ;  /* 0x0000df00ff017b82 */ /* 0x000fe20000000800 */
[----:B------:R-:W0:Y:S01]  /*0010*/  S2R R3, SR_TID.X ;  /* 0x0000000000037919 */ /* 0x000e220000002100 */
[----:B------:R-:W0:Y:S01]  /*0020*/  LDCU.64 UR8, c[0x0][0x398] ;  /* 0x00007300ff0877ac */ /* 0x000e220008000a00 */
[----:B------:R-:W-:Y:S01]  /*0030*/  BSSY.RECONVERGENT B0, `(.L_x_14) ;  /* 0x0000073000007945 */ /* 0x000fe20003800200 */
[----:B------:R-:W-:Y:S01]  /*0040*/  IMAD.MOV.U32 R4, RZ, RZ, RZ ;  /* 0x000000ffff047224 */ /* 0x000fe200078e00ff */
[----:B------:R-:W1:Y:S01]  /*0050*/  S2R R2, SR_CTAID.Y ;  /* 0x0000000000027919 */ /* 0x000e620000002600 */
[----:B------:R-:W2:Y:S01]  /*0060*/  LDCU UR4, c[0x0][0x360] ;  /* 0x00006c00ff0477ac */ /* 0x000ea20008000800 */
[----:B------:R-:W3:Y:S01]  /*0070*/  LDCU.64 UR6, c[0x0][0x358] ;  /* 0x00006b00ff0677ac */ /* 0x000ee20008000a00 */
[----:B------:R-:W4:Y:S01]  /*0080*/  LDCU.64 UR14, c[0x0][0x398] ;  /* 0x00007300ff0e77ac */ /* 0x000f220008000a00 */
[----:B------:R-:W0:Y:S01]  /*0090*/  LDCU.64 UR12, c[0x0][0x398] ;  /* 0x00007300ff0c77ac */ /* 0x000e220008000a00 */
[----:B------:R-:W0:Y:S01]  /*00a0*/  LDCU.64 UR10, c[0x0][0x380] ;  /* 0x00007000ff0a77ac */ /* 0x000e220008000a00 */
[----:B--2---:R-:W-:Y:S01]  /*00b0*/  IMAD.U32 R0, RZ, RZ, UR4 ;  /* 0x00000004ff007e24 */ /* 0x004fe2000f8e00ff */
[----:B------:R-:W2:Y:S01]  /*00c0*/  LDCU.64 UR16, c[0x0][0x380] ;  /* 0x00007000ff1077ac */ /* 0x000ea20008000a00 */
[----:B0-----:R-:W-:-:S04]  /*00d0*/  ISETP.GE.U32.AND P0, PT, R3, UR8, PT ;  /* 0x0000000803007c0c */ /* 0x001fc8000bf06070 */
[----:B------:R-:W-:-:S13]  /*00e0*/  ISETP.GE.U32.AND.EX P0, PT, RZ, UR9, PT, P0 ;  /* 0x00000009ff007c0c */ /* 0x000fda000bf06100 */
[----:B-1234-:R-:W-:Y:S05]  /*00f0*/  @P0 BRA `(.L_x_15) ;  /* 0x0000000400980947 */ /* 0x01efea0003800000 */
[----:B------:R-:W-:Y:S01]  /*0100*/  IADD3 R6, P1, PT, R0, R3, RZ ;  /* 0x0000000300067210 */ /* 0x000fe20007f3e0ff */
[----:B------:R-:W-:Y:S03]  /*0110*/  BSSY.RECONVERGENT B1, `(.L_x_16) ;  /* 0x0000025000017945 */ /* 0x000fe60003800200 */
[C---:B------:R-:W-:Y:S01]  /*0120*/  ISETP.GE.U32.AND P0, PT, R6.reuse, UR8, PT ;  /* 0x0000000806007c0c */ /* 0x040fe2000bf06070 */
[----:B------:R-:W-:Y:S01]  /*0130*/  IMAD.X R8, RZ, RZ, RZ, P1 ;  /* 0x000000ffff087224 */ /* 0x000fe200008e06ff */
[----:B------:R-:W-:-:S04]  /*0140*/  ISETP.GT.U32.AND P1, PT, R6, UR8, PT ;  /* 0x0000000806007c0c */ /* 0x000fc8000bf24070 */
[C---:B------:R-:W-:Y:S02]  /*0150*/  ISETP.GE.U32.AND.EX P0, PT, R8.reuse, UR9, PT, P0 ;  /* 0x0000000908007c0c */ /* 0x040fe4000bf06100 */
[----:B------:R-:W-:Y:S02]  /*0160*/  ISETP.GT.U32.AND.EX P1, PT, R8, UR9, PT, P1 ;  /* 0x0000000908007c0c */ /* 0x000fe4000bf24110 */
[----:B------:R-:W-:Y:S02]  /*0170*/  SEL R4, RZ, 0x1, P0 ;  /* 0x00000001ff047807 */ /* 0x000fe40000000000 */
[----:B------:R-:W-:Y:S02]  /*0180*/  SEL R5, R6, UR8, P1 ;  /* 0x0000000806057c07 */ /* 0x000fe40008800000 */
[----:B------:R-:W-:Y:S02]  /*0190*/  SEL R7, R8, UR9, P1 ;  /* 0x0000000908077c07 */ /* 0x000fe40008800000 */
[----:B------:R-:W-:-:S04]  /*01a0*/  IADD3 R5, P0, P1, R5, -R6, -R4 ;  /* 0x8000000605057210 */ /* 0x000fc8000791e804 */
[----:B------:R-:W-:-:S04]  /*01b0*/  IADD3.X R7, PT, PT, R7, -0x1, ~R8, P0, P1 ;  /* 0xffffffff07077810 */ /* 0x000fc800007e2c08 */
[----:B------:R-:W-:-:S13]  /*01c0*/  ISETP.NE.U32.AND P0, PT, R7, RZ, PT ;  /* 0x000000ff0700720c */ /* 0x000fda0003f05070 */
[----:B------:R-:W-:Y:S05]  /*01d0*/  @P0 BRA `(.L_x_17) ;  /* 0x0000000000500947 */ /* 0x000fea0003800000 */
[----:B------:R-:W0:Y:S01]  /*01e0*/  I2F.U32.RP R8, R0 ;  /* 0x0000000000087306 */ /* 0x000e220000209000 */
[----:B------:R-:W-:-:S07]  /*01f0*/  ISETP.NE.U32.AND P2, PT, R0, RZ, PT ;  /* 0x000000ff0000720c */ /* 0x000fce0003f45070 */
[----:B0-----:R-:W0:Y:S02]  /*0200*/  MUFU.RCP R8, R8 ;  /* 0x0000000800087308 */ /* 0x001e240000001000 */
[----:B0-----:R-:W-:-:S06]  /*0210*/  VIADD R6, R8, 0xffffffe ;  /* 0x0ffffffe08067836 */ /* 0x001fcc0000000000 */
[----:B------:R0:W1:Y:S02]  /*0220*/  F2I.FTZ.U32.TRUNC.NTZ R7, R6 ;  /* 0x0000000600077305 */ /* 0x000064000021f000 */
[----:B0-----:R-:W-:Y:S02]  /*0230*/  IMAD.MOV.U32 R6, RZ, RZ, RZ ;  /* 0x000000ffff067224 */ /* 0x001fe400078e00ff */
[----:B-1----:R-:W-:-:S04]  /*0240*/  IMAD.MOV R9, RZ, RZ, -R7 ;  /* 0x000000ffff097224 */ /* 0x002fc800078e0a07 */
[----:B------:R-:W-:-:S04]  /*0250*/  IMAD R9, R9, R0, RZ ;  /* 0x0000000009097224 */ /* 0x000fc800078e02ff */
[----:B------:R-:W-:-:S06]  /*0260*/  IMAD.HI.U32 R10, R7, R9, R6 ;  /* 0x00000009070a7227 */ /* 0x000fcc00078e0006 */
[----:B------:R-:W-:-:S05]  /*0270*/  IMAD.HI.U32 R6, R10, R5, RZ ;  /* 0x000000050a067227 */ /* 0x000fca00078e00ff */
[----:B------:R-:W-:-:S05]  /*0280*/  IADD3 R7, PT, PT, -R6, RZ, RZ ;  /* 0x000000ff06077210 */ /* 0x000fca0007ffe1ff */
[----:B------:R-:W-:Y:S02]  /*0290*/  IMAD R5, R0, R7, R5 ;  /* 0x0000000700057224 */ /* 0x000fe400078e0205 */
[----:B------:R-:W-:-:S03]  /*02a0*/  IMAD.MOV.U32 R7, RZ, RZ, RZ ;  /* 0x000000ffff077224 */ /* 0x000fc600078e00ff */
[----:B------:R-:W-:-:S13]  /*02b0*/  ISETP.GE.U32.AND P0, PT, R5, R0, PT ;  /* 0x000000000500720c */ /* 0x000fda0003f06070 */
[----:B------:R-:W-:Y:S02]  /*02c0*/  @P0 IMAD.IADD R5, R5, 0x1, -R0 ;  /* 0x0000000105050824 */ /* 0x000fe400078e0a00 */
[----:B------:R-:W-:-:S03]  /*02d0*/  @P0 VIADD R6, R6, 0x1 ;  /* 0x0000000106060836 */ /* 0x000fc60000000000 */
[----:B------:R-:W-:-:S13]  /*02e0*/  ISETP.GE.U32.AND P1, PT, R5, R0, PT ;  /* 0x000000000500720c */ /* 0x000fda0003f26070 */
[----:B------:R-:W-:Y:S01]  /*02f0*/  @P1 VIADD R6, R6, 0x1 ;  /* 0x0000000106061836 */ /* 0x000fe20000000000 */
[----:B------:R-:W-:Y:S01]  /*0300*/  @!P2 LOP3.LUT R6, RZ, R0, RZ, 0x33, !PT ;  /* 0x00000000ff06a212 */ /* 0x000fe200078e33ff */
[----:B------:R-:W-:Y:S06]  /*0310*/  BRA `(.L_x_18) ;  /* 0x0000000000107947 */ /* 0x000fec0003800000 */
.L_x_17:
[----:B------:R-:W-:-:S07]  /*0320*/  MOV R6, 0x340 ;  /* 0x0000034000067802 */ /* 0x000fce0000000f00 */
[----:B------:R-:W-:Y:S05]  /*0330*/  CALL.REL.NOINC `($__internal_1_$__cuda_sm20_div_u64) ;  /* 0x0000000400847944 */ /* 0x000fea0003c00000 */
[----:B------:R-:W-:Y:S01]  /*0340*/  IMAD.MOV.U32 R6, RZ, RZ, R5 ;  /* 0x000000ffff067224 */ /* 0x000fe200078e0005 */
[----:B------:R-:W-:-:S07]  /*0350*/  MOV R7, R8 ;  /* 0x0000000800077202 */ /* 0x000fce0000000f00 */
.L_x_18:
[----:B------:R-:W-:Y:S05]  /*0360*/  BSYNC.RECONVERGENT B1 ;  /* 0x0000000000017941 */ /* 0x000fea0003800200 */
.L_x_16:
[----:B------:R-:W-:Y:S01]  /*0370*/  IADD3 R12, P0, PT, R6, R4, RZ ;  /* 0x00000004060c7210 */ /* 0x000fe20007f1e0ff */
[----:B------:R-:W-:Y:S03]  /*0380*/  BSSY.RECONVERGENT B1, `(.L_x_19) ;  /* 0x000001d000017945 */ /* 0x000fe60003800200 */
[C---:B------:R-:W-:Y:S01]  /*0390*/  LOP3.LUT R4, R12.reuse, 0x3, RZ, 0xc0, !PT ;  /* 0x000000030c047812 */ /* 0x040fe200078ec0ff */
[----:B------:R-:W-:Y:S01]  /*03a0*/  IMAD.X R6, RZ, RZ, R7, P0 ;  /* 0x000000ffff067224 */ /* 0x000fe200000e0607 */
[----:B------:R-:W-:Y:S02]  /*03b0*/  ISETP.GE.U32.AND P0, PT, R12, 0x3, PT ;  /* 0x000000030c00780c */ /* 0x000fe40003f06070 */
[----:B------:R-:W-:Y:S02]  /*03c0*/  ISETP.NE.U32.AND P1, PT, R4, 0x3, PT ;  /* 0x000000030400780c */ /* 0x000fe40003f25070 */
[----:B------:R-:W-:-:S02]  /*03d0*/  CS2R R4, SRZ ;  /* 0x0000000000047805 */ /* 0x000fc4000001ff00 */
[----:B------:R-:W-:Y:S01]  /*03e0*/  ISETP.GE.U32.AND.EX P0, PT, R6, RZ, PT, P0 ;  /* 0x000000ff0600720c */ /* 0x000fe20003f06100 */
[----:B------:R-:W-:Y:S01]  /*03f0*/  IMAD.MOV.U32 R6, RZ, RZ, R3 ;  /* 0x000000ffff067224 */ /* 0x000fe200078e0003 */
[----:B------:R-:W-:-:S13]  /*0400*/  ISETP.NE.AND.EX P1, PT, RZ, RZ, PT, P1 ;  /* 0x000000ffff00720c */ /* 0x000fda0003f25310 */
[----:B------:R-:W-:Y:S05]  /*0410*/  @!P1 BRA `(.L_x_20) ;  /* 0x00000000004c9947 */ /* 0x000fea0003800000 */
[----:B------:R-:W-:Y:S02]  /*0420*/  VIADD R12, R12, 0x1 ;  /* 0x000000010c0c7836 */ /* 0x000fe40000000000 */
[----:B------:R-:W-:Y:S02]  /*0430*/  IMAD.MOV.U32 R4, RZ, RZ, RZ ;  /* 0x000000ffff047224 */ /* 0x000fe400078e00ff */
[----:B------:R-:W-:Y:S01]  /*0440*/  IMAD.MOV.U32 R6, RZ, RZ, R3 ;  /* 0x000000ffff067224 */ /* 0x000fe200078e0003 */
[----:B------:R-:W-:-:S04]  /*0450*/  LOP3.LUT R12, R12, 0x3, RZ, 0xc0, !PT ;  /* 0x000000030c0c7812 */ /* 0x000fc800078ec0ff */
[----:B------:R-:W-:-:S04]  /*0460*/  IADD3 R12, P1, PT, RZ, -R12, RZ ;  /* 0x8000000cff0c7210 */ /* 0x000fc80007f3e0ff */
[----:B------:R-:W-:-:S09]  /*0470*/  IADD3.X R13, PT, PT, RZ, -0x1, RZ, P1, !PT ;  /* 0xffffffffff0d7810 */ /* 0x000fd20000ffe4ff */
.L_x_21:
[----:B------:R-:W-:Y:S02]  /*0480*/  IMAD.MOV.U32 R7, RZ, RZ, R5 ;  /* 0x000000ffff077224 */ /* 0x000fe400078e0005 */
[----:B------:R-:W-:-:S04]  /*0490*/  IMAD.WIDE.U32 R8, R2, UR12, R6 ;  /* 0x0000000c02087c25 */ /* 0x000fc8000f8e0006 */
[----:B------:R-:W-:Y:S01]  /*04a0*/  IMAD R7, R2, UR13, R9 ;  /* 0x0000000d02077c24 */ /* 0x000fe2000f8e0209 */
[----:B------:R-:W-:-:S04]  /*04b0*/  LEA R10, P1, R8, UR10, 0x2 ;  /* 0x0000000a080a7c11 */ /* 0x000fc8000f8210ff */
[----:B------:R-:W-:-:S06]  /*04c0*/  LEA.HI.X R11, R8, UR11, R7, 0x2, P1 ;  /* 0x0000000b080b7c11 */ /* 0x000fcc00088f1407 */
[----:B------:R-:W2:Y:S01]  /*04d0*/  LDG.E R11, desc[UR6][R10.64] ;  /* 0x000000060a0b7981 */ /* 0x000ea2000c1e1900 */
[----:B------:R-:W-:Y:S01]  /*04e0*/  IADD3 R12, P1, PT, R12, 0x1, RZ ;  /* 0x000000010c0c7810 */ /* 0x000fe20007f3e0ff */
[----:B------:R-:W-:-:S04]  /*04f0*/  IMAD.IADD R6, R0, 0x1, R6 ;  /* 0x0000000100067824 */ /* 0x000fc800078e0206 */
[----:B------:R-:W-:Y:S01]  /*0500*/  IMAD.X R13, RZ, RZ, R13, P1 ;  /* 0x000000ffff0d7224 */ /* 0x000fe200008e060d */
[----:B------:R-:W-:-:S04]  /*0510*/  ISETP.NE.U32.AND P1, PT, R12, RZ, PT ;  /* 0x000000ff0c00720c */ /* 0x000fc80003f25070 */
[----:B------:R-:W-:Y:S01]  /*0520*/  ISETP.NE.AND.EX P1, PT, R13, RZ, PT, P1 ;  /* 0x000000ff0d00720c */ /* 0x000fe20003f25310 */
[----:B--2---:R-:W-:-:S12]  /*0530*/  FADD R4, |R11|, R4 ;  /* 0x000000040b047221 */ /* 0x004fd80000000200 */
[----:B------:R-:W-:Y:S05]  /*0540*/  @P1 BRA `(.L_x_21) ;  /* 0xfffffffc00cc1947 */ /* 0x000fea000383ffff */
.L_x_20:
[----:B------:R-:W-:Y:S05]  /*0550*/  BSYNC.RECONVERGENT B1 ;  /* 0x0000000000017941 */ /* 0x000fea0003800200 */
.L_x_19:
[----:B------:R-:W-:Y:S05]  /*0560*/  @!P0 BRA `(.L_x_15) ;  /* 0x00000000007c8947 */ /* 0x000fea0003800000 */
[C---:B------:R-:W-:Y:S01]  /*0570*/  SHF.L.U64.HI R13, R0.reuse, 0x2, RZ ;  /* 0x00000002000d7819 */ /* 0x040fe200000102ff */
[----:B------:R-:W-:-:S07]  /*0580*/  IMAD.SHL.U32 R12, R0, 0x4, RZ ;  /* 0x00000004000c7824 */ /* 0x000fce00078e00ff */
.L_x_22:
[----:B------:R-:W-:Y:S02]  /*0590*/  IMAD.MOV.U32 R7, RZ, RZ, R5 ;  /* 0x000000ffff077224 */ /* 0x000fe400078e0005 */
[C---:B------:R-:W-:Y:S02]  /*05a0*/  IMAD R15, R2.reuse, UR15, RZ ;  /* 0x0000000f020f7c24 */ /* 0x040fe4000f8e02ff */
[----:B------:R-:W-:Y:S01]  /*05b0*/  IMAD.WIDE.U32 R8, R2, UR14, R6 ;  /* 0x0000000e02087c25 */ /* 0x000fe2000f8e0006 */
[----:B------:R-:W-:-:S03]  /*05c0*/  LEA R7, R0, R6, 0x1 ;  /* 0x0000000600077211 */ /* 0x000fc600078e08ff */
[----:B------:R-:W-:Y:S01]  /*05d0*/  IMAD.IADD R9, R9, 0x1, R15 ;  /* 0x0000000109097824 */ /* 0x000fe200078e020f */
[----:B------:R-:W-:Y:S01]  /*05e0*/  LEA R18, P0, R8, UR16, 0x2 ;  /* 0x0000001008127c11 */ /* 0x000fe2000f8010ff */
[----:B------:R-:W-:Y:S02]  /*05f0*/  IMAD.IADD R6, R0, 0x1, R7 ;  /* 0x0000000100067824 */ /* 0x000fe400078e0207 */
[----:B------:R-:W-:Y:S01]  /*0600*/  IMAD.MOV.U32 R7, RZ, RZ, RZ ;  /* 0x000000ffff077224 */ /* 0x000fe200078e00ff */
[----:B------:R-:W-:Y:S02]  /*0610*/  LEA.HI.X R19, R8, UR17, R9, 0x2, P0 ;  /* 0x0000001108137c11 */ /* 0x000fe400080f1409 */
[----:B------:R-:W-:Y:S01]  /*0620*/  IADD3 R16, P0, PT, R12, R18, RZ ;  /* 0x000000120c107210 */ /* 0x000fe20007f1e0ff */
[----:B------:R-:W-:-:S04]  /*0630*/  IMAD.WIDE.U32 R10, R2, UR14, R6 ;  /* 0x0000000e020a7c25 */ /* 0x000fc8000f8e0006 */
[----:B------:R-:W-:Y:S01]  /*0640*/  IMAD.X R17, R13, 0x1, R19, P0 ;  /* 0x000000010d117824 */ /* 0x000fe200000e0613 */
[----:B------:R-:W-:Y:S01]  /*0650*/  IADD3 R8, P0, PT, R16, R12, RZ ;  /* 0x0000000c10087210 */ /* 0x000fe20007f1e0ff */
[----:B------:R-:W2:Y:S01]  /*0660*/  LDG.E R19, desc[UR6][R18.64] ;  /* 0x0000000612137981 */ /* 0x000ea2000c1e1900 */
[----:B------:R-:W-:Y:S01]  /*0670*/  IMAD.IADD R7, R15, 0x1, R11 ;  /* 0x000000010f077824 */ /* 0x000fe200078e020b */
[C---:B------:R-:W-:Y:S02]  /*0680*/  LEA R14, P1, R10.reuse, UR16, 0x2 ;  /* 0x000000100a0e7c11 */ /* 0x040fe4000f8210ff */
[----:B------:R-:W-:Y:S02]  /*0690*/  IADD3.X R9, PT, PT, R17, R13, RZ, P0, !PT ;  /* 0x0000000d11097210 */ /* 0x000fe400007fe4ff */
[----:B------:R-:W3:Y:S01]  /*06a0*/  LDG.E R17, desc[UR6][R16.64] ;  /* 0x0000000610117981 */ /* 0x000ee2000c1e1900 */
[----:B------:R-:W-:-:S03]  /*06b0*/  LEA.HI.X R15, R10, UR17, R7, 0x2, P1 ;  /* 0x000000110a0f7c11 */ /* 0x000fc600088f1407 */
[----:B------:R-:W4:Y:S04]  /*06c0*/  LDG.E R9, desc[UR6][R8.64] ;  /* 0x0000000608097981 */ /* 0x000f28000c1e1900 */
[----:B------:R-:W5:Y:S01]  /*06d0*/  LDG.E R15, desc[UR6][R14.64] ;  /* 0x000000060e0f7981 */ /* 0x000f62000c1e1900 */
[----:B------:R-:W-:-:S05]  /*06e0*/  IMAD.IADD R6, R0, 0x1, R6 ;  /* 0x0000000100067824 */ /* 0x000fca00078e0206 */
[----:B------:R-:W-:-:S04]  /*06f0*/  ISETP.GE.U32.AND P0, PT, R6, UR14, PT ;  /* 0x0000000e06007c0c */ /* 0x000fc8000bf06070 */
[----:B------:R-:W-:Y:S01]  /*0700*/  ISETP.GE.U32.AND.EX P0, PT, RZ, UR15, PT, P0 ;  /* 0x0000000fff007c0c */ /* 0x000fe2000bf06100 */
[----:B--2---:R-:W-:-:S04]  /*0710*/  FADD R4, |R19|, R4 ;  /* 0x0000000413047221 */ /* 0x004fc80000000200 */
[----:B---3--:R-:W-:-:S04]  /*0720*/  FADD R4, R4, |R17| ;  /* 0x4000001104047221 */ /* 0x008fc80000000000 */
[----:B----4-:R-:W-:-:S04]  /*0730*/  FADD R4, R4, |R9| ;  /* 0x4000000904047221 */ /* 0x010fc80000000000 */
[----:B-----5:R-:W-:Y:S01]  /*0740*/  FADD R4, R4, |R15| ;  /* 0x4000000f04047221 */ /* 0x020fe20000000000 */
[----:B------:R-:W-:Y:S06]  /*0750*/  @!P0 BRA `(.L_x_22) ;  /* 0xfffffffc008c8947 */ /* 0x000fec000383ffff */
.L_x_15:
[----:B------:R-:W-:Y:S05]  /*0760*/  BSYNC.RECONVERGENT B0 ;  /* 0x0000000000007941 */ /* 0x000fea0003800200 */
.L_x_14:
[----:B------:R-:W0:Y:S01]  /*0770*/  S2UR UR5, SR_CgaCtaId ;  /* 0x00000000000579c3 */ /* 0x000e220000008800 */
[----:B------:R-:W-:Y:S01]  /*0780*/  UMOV UR4, 0x400 ;  /* 0x0000040000047882 */ /* 0x000fe20000000000 */
[----:B------:R-:W-:Y:S02]  /*0790*/  ISETP.GE.U32.AND P1, PT, R0, 0x2, PT ;  /* 0x000000020000780c */ /* 0x000fe40003f26070 */
[----:B------:R-:W-:Y:S01]  /*07a0*/  ISETP.NE.AND P0, PT, R3, RZ, PT ;  /* 0x000000ff0300720c */ /* 0x000fe20003f05270 */
[----:B0-----:R-:W-:-:S06]  /*07b0*/  ULEA UR4, UR5, UR4, 0x18 ;  /* 0x0000000405047291 */ /* 0x001fcc000f8ec0ff */
[----:B------:R-:W-:-:S05]  /*07c0*/  LEA R5, R3, UR4, 0x2 ;  /* 0x0000000403057c11 */ /* 0x000fca000f8e10ff */
[----:B------:R0:W-:Y:S01]  /*07d0*/  STS [R5], R4 ;  /* 0x0000000405007388 */ /* 0x0001e20000000800 */
[----:B------:R-:W-:Y:S06]  /*07e0*/  BAR.SYNC.DEFER_BLOCKING 0x0 ;  /* 0x0000000000007b1d */ /* 0x000fec0000010000 */
[----:B------:R-:W-:Y:S05]  /*07f0*/  @!P1 BRA `(.L_x_23) ;  /* 0x00000000002c9947 */ /* 0x000fea0003800000 */
.L_x_24:
[----:B------:R-:W-:-:S04]  /*0800*/  SHF.R.U32.HI R8, RZ, 0x1, R0 ;  /* 0x00000001ff087819 */ /* 0x000fc80000011600 */
[----:B------:R-:W-:-:S13]  /*0810*/  ISETP.GE.U32.AND P1, PT, R3, R8, PT ;  /* 0x000000080300720c */ /* 0x000fda0003f26070 */
[----:B0-----:R-:W-:Y:S01]  /*0820*/  @!P1 IMAD R4, R8, 0x4, R5 ;  /* 0x0000000408049824 */ /* 0x001fe200078e0205 */
[----:B------:R-:W-:Y:S05]  /*0830*/  @!P1 LDS R7, [R5] ;  /* 0x0000000005079984 */ /* 0x000fea0000000800 */
[----:B------:R-:W0:Y:S02]  /*0840*/  @!P1 LDS R4, [R4] ;  /* 0x0000000004049984 */ /* 0x000e240000000800 */
[----:B0-----:R-:W-:-:S05]  /*0850*/  @!P1 FADD R6, R4, R7 ;  /* 0x0000000704069221 */ /* 0x001fca0000000000 */
[----:B------:R1:W-:Y:S01]  /*0860*/  @!P1 STS [R5], R6 ;  /* 0x0000000605009388 */ /* 0x0003e20000000800 */
[----:B------:R-:W-:Y:S01]  /*0870*/  BAR.SYNC.DEFER_BLOCKING 0x0 ;  /* 0x0000000000007b1d */ /* 0x000fe20000010000 */
[----:B------:R-:W-:Y:S01]  /*0880*/  ISETP.GT.U32.AND P1, PT, R0, 0x3, PT ;  /* 0x000000030000780c */ /* 0x000fe20003f24070 */
[----:B------:R-:W-:-:S12]  /*0890*/  IMAD.MOV.U32 R0, RZ, RZ, R8 ;  /* 0x000000ffff007224 */ /* 0x000fd800078e0008 */
[----:B-1----:R-:W-:Y:S05]  /*08a0*/  @P1 BRA `(.L_x_24) ;  /* 0xfffffffc00d41947 */ /* 0x002fea000383ffff */
.L_x_23:
[----:B------:R-:W-:Y:S05]  /*08b0*/  @P0 EXIT ;  /* 0x000000000000094d */ /* 0x000fea0003800000 */
[----:B------:R-:W1:Y:S01]  /*08c0*/  S2UR UR5, SR_CgaCtaId ;  /* 0x00000000000579c3 */ /* 0x000e620000008800 */
[----:B------:R-:W-:-:S07]  /*08d0*/  UMOV UR4, 0x400 ;  /* 0x0000040000047882 */ /* 0x000fce0000000000 */
[----:B0-----:R-:W0:Y:S01]  /*08e0*/  LDC.64 R4, c[0x0][0x388] ;  /* 0x0000e200ff047b82 */ /* 0x001e220000000a00 */
[----:B-1----:R-:W-:Y:S01]  /*08f0*/  ULEA UR4, UR5, UR4, 0x18 ;  /* 0x0000000405047291 */ /* 0x002fe2000f8ec0ff */
[----:B0-----:R-:W-:-:S08]  /*0900*/  IMAD.WIDE.U32 R2, R2, 0x4, R4 ;  /* 0x0000000402027825 */ /* 0x001fd000078e0004 */
[----:B------:R-:W0:Y:S02]  /*0910*/  LDS R0, [UR4] ;  /* 0x00000004ff007984 */ /* 0x000e240008000800 */
[----:B0-----:R-:W-:-:S05]  /*0920*/  FADD R5, R0, 1.00000001335143196e-10 ;  /* 0x2edbe6ff00057421 */ /* 0x001fca0000000000 */
[----:B------:R-:W-:Y:S01]  /*0930*/  STG.E desc[UR6][R2.64], R5 ;  /* 0x0000000502007986 */ /* 0x000fe2000c101906 */
[----:B------:R-:W-:Y:S05]  /*0940*/  EXIT ;  /* 0x000000000000794d */ /* 0x000fea0003800000 */
        .weak           $__internal_1_$__cuda_sm20_div_u64
        .type           $__internal_1_$__cuda_sm20_div_u64,@function
        .size           $__internal_1_$__cuda_sm20_div_u64,(.L_x_27 - $__internal_1_$__cuda_sm20_div_u64)
$__internal_1_$__cuda_sm20_div_u64:
[----:B------:R-:W-:Y:S02]  /*0950*/  IMAD.MOV.U32 R12, RZ, RZ, R0 ;  /* 0x000000ffff0c7224 */ /* 0x000fe400078e0000 */
[----:B------:R-:W-:-:S04]  /*0960*/  HFMA2 R13, -RZ, RZ, 0, 0 ;  /* 0x00000000ff0d7431 */ /* 0x000fc800000001ff */
[----:B------:R-:W0:Y:S08]  /*0970*/  I2F.U64.RP R12, R12 ;  /* 0x0000000c000c7312 */ /* 0x000e300000309000 */
[----:B0-----:R-:W0:Y:S02]  /*0980*/  MUFU.RCP R8, R12 ;  /* 0x0000000c00087308 */ /* 0x001e240000001000 */
[----:B0-----:R-:W-:-:S06]  /*0990*/  VIADD R8, R8, 0x1ffffffe ;  /* 0x1ffffffe08087836 */ /* 0x001fcc0000000000 */
[----:B------:R-:W0:Y:S02]  /*09a0*/  F2I.U64.TRUNC R8, R8 ;  /* 0x0000000800087311 */ /* 0x000e24000020d800 */
[----:B0-----:R-:W-:-:S04]  /*09b0*/  IMAD.WIDE.U32 R10, R8, R0, RZ ;  /* 0x00000000080a7225 */ /* 0x001fc800078e00ff */
[----:B------:R-:W-:Y:S01]  /*09c0*/  IMAD R11, R9, R0, R11 ;  /* 0x00000000090b7224 */ /* 0x000fe200078e020b */
[----:B------:R-:W-:-:S05]  /*09d0*/  IADD3 R15, P0, PT, RZ, -R10, RZ ;  /* 0x8000000aff0f7210 */ /* 0x000fca0007f1e0ff */
[----:B------:R-:W-:-:S04]  /*09e0*/  IMAD.HI.U32 R10, R8, R15, RZ ;  /* 0x0000000f080a7227 */ /* 0x000fc800078e00ff */
[----:B------:R-:W-:Y:S02]  /*09f0*/  IMAD.X R17, RZ, RZ, ~R11, P0 ;  /* 0x000000ffff117224 */ /* 0x000fe400000e0e0b */
[----:B------:R-:W-:Y:S02]  /*0a00*/  IMAD.MOV.U32 R11, RZ, RZ, R8 ;  /* 0x000000ffff0b7224 */ /* 0x000fe400078e0008 */
[-C--:B------:R-:W-:Y:S02]  /*0a10*/  IMAD R13, R9, R17.reuse, RZ ;  /* 0x00000011090d7224 */ /* 0x080fe400078e02ff */
[----:B------:R-:W-:-:S04]  /*0a20*/  IMAD.WIDE.U32 R10, P0, R8, R17, R10 ;  /* 0x00000011080a7225 */ /* 0x000fc8000780000a */
[----:B------:R-:W-:-:S04]  /*0a30*/  IMAD.HI.U32 R17, R9, R17, RZ ;  /* 0x0000001109117227 */ /* 0x000fc800078e00ff */
[----:B------:R-:W-:-:S05]  /*0a40*/  IMAD.HI.U32 R10, P1, R9, R15, R10 ;  /* 0x0000000f090a7227 */ /* 0x000fca000782000a */
[----:B------:R-:W-:Y:S01]  /*0a50*/  IADD3 R11, P2, PT, R13, R10, RZ ;  /* 0x0000000a0d0b7210 */ /* 0x000fe20007f5e0ff */
[----:B------:R-:W-:-:S04]  /*0a60*/  IMAD.X R10, R17, 0x1, R9, P0 ;  /* 0x00000001110a7824 */ /* 0x000fc800000e0609 */
[----:B------:R-:W-:Y:S01]  /*0a70*/  IMAD.WIDE.U32 R8, R11, R0, RZ ;  /* 0x000000000b087225 */ /* 0x000fe200078e00ff */
[----:B------:R-:W-:Y:S02]  /*0a80*/  IADD3.X R13, PT, PT, RZ, RZ, R10, P2, P1 ;  /* 0x000000ffff0d7210 */ /* 0x000fe400017e240a */
[----:B------:R-:W-:-:S03]  /*0a90*/  IADD3 R15, P0, PT, RZ, -R8, RZ ;  /* 0x80000008ff0f7210 */ /* 0x000fc60007f1e0ff */
[----:B------:R-:W-:Y:S02]  /*0aa0*/  IMAD R8, R13, R0, R9 ;  /* 0x000000000d087224 */ /* 0x000fe400078e0209 */
[----:B------:R-:W-:-:S03]  /*0ab0*/  IMAD.HI.U32 R10, R11, R15, RZ ;  /* 0x0000000f0b0a7227 */ /* 0x000fc600078e00ff */
[----:B------:R-:W-:-:S05]  /*0ac0*/  IADD3.X R8, PT, PT, RZ, ~R8, RZ, P0, !PT ;  /* 0x80000008ff087210 */ /* 0x000fca00007fe4ff */
[----:B------:R-:W-:-:S04]  /*0ad0*/  IMAD.WIDE.U32 R10, P0, R11, R8, R10 ;  /* 0x000000080b0a7225 */ /* 0x000fc8000780000a */
[C---:B------:R-:W-:Y:S02]  /*0ae0*/  IMAD R9, R13.reuse, R8, RZ ;  /* 0x000000080d097224 */ /* 0x040fe400078e02ff */
[----:B------:R-:W-:-:S04]  /*0af0*/  IMAD.HI.U32 R10, P1, R13, R15, R10 ;  /* 0x0000000f0d0a7227 */ /* 0x000fc8000782000a */
[----:B------:R-:W-:Y:S01]  /*0b00*/  IMAD.HI.U32 R8, R13, R8, RZ ;  /* 0x000000080d087227 */ /* 0x000fe200078e00ff */
[----:B------:R-:W-:-:S03]  /*0b10*/  IADD3 R10, P2, PT, R9, R10, RZ ;  /* 0x0000000a090a7210 */ /* 0x000fc60007f5e0ff */
[----:B------:R-:W-:Y:S02]  /*0b20*/  IMAD.X R13, R8, 0x1, R13, P0 ;  /* 0x00000001080d7824 */ /* 0x000fe400000e060d */
[----:B------:R-:W-:-:S03]  /*0b30*/  IMAD.HI.U32 R8, R10, R5, RZ ;  /* 0x000000050a087227 */ /* 0x000fc600078e00ff */
[----:B------:R-:W-:Y:S01]  /*0b40*/  IADD3.X R12, PT, PT, RZ, RZ, R13, P2, P1 ;  /* 0x000000ffff0c7210 */ /* 0x000fe200017e240d */
[----:B------:R-:W-:Y:S02]  /*0b50*/  IMAD.MOV.U32 R9, RZ, RZ, RZ ;  /* 0x000000ffff097224 */ /* 0x000fe400078e00ff */
[----:B------:R-:W-:-:S04]  /*0b60*/  IMAD.WIDE.U32 R8, R10, R7, R8 ;  /* 0x000000070a087225 */ /* 0x000fc800078e0008 */
[C---:B------:R-:W-:Y:S02]  /*0b70*/  IMAD R11, R12.reuse, R7, RZ ;  /* 0x000000070c0b7224 */ /* 0x040fe400078e02ff */
[----:B------:R-:W-:-:S04]  /*0b80*/  IMAD.HI.U32 R8, P0, R12, R5, R8 ;  /* 0x000000050c087227 */ /* 0x000fc80007800008 */
[----:B------:R-:W-:Y:S01]  /*0b90*/  IMAD.HI.U32 R12, R12, R7, RZ ;  /* 0x000000070c0c7227 */ /* 0x000fe200078e00ff */
[----:B------:R-:W-:-:S03]  /*0ba0*/  IADD3 R11, P1, PT, R11, R8, RZ ;  /* 0x000000080b0b7210 */ /* 0x000fc60007f3e0ff */
[----:B------:R-:W-:-:S04]  /*0bb0*/  IMAD.X R8, RZ, RZ, R12, P0 ;  /* 0x000000ffff087224 */ /* 0x000fc800000e060c */
[----:B------:R-:W-:Y:S02]  /*0bc0*/  IMAD.X R13, RZ, RZ, R8, P1 ;  /* 0x000000ffff0d7224 */ /* 0x000fe400008e0608 */
[----:B------:R-:W-:-:S04]  /*0bd0*/  IMAD.WIDE.U32 R8, R11, R0, RZ ;  /* 0x000000000b087225 */ /* 0x000fc800078e00ff */
[----:B------:R-:W-:Y:S01]  /*0be0*/  IMAD R10, R13, R0, R9 ;  /* 0x000000000d0a7224 */ /* 0x000fe200078e0209 */
[----:B------:R-:W-:-:S04]  /*0bf0*/  IADD3 R9, P0, PT, -R8, R5, RZ ;  /* 0x0000000508097210 */ /* 0x000fc80007f1e1ff */
[----:B------:R-:W-:Y:S02]  /*0c00*/  IADD3.X R12, PT, PT, ~R10, R7, RZ, P0, !PT ;  /* 0x000000070a0c7210 */ /* 0x000fe400007fe5ff */
[----:B------:R-:W-:Y:S02]  /*0c10*/  ISETP.GE.U32.AND P0, PT, R9, R0, PT ;  /* 0x000000000900720c */ /* 0x000fe40003f06070 */
[----:B------:R-:W-:Y:S02]  /*0c20*/  IADD3 R10, P2, PT, R11, 0x1, RZ ;  /* 0x000000010b0a7810 */ /* 0x000fe40007f5e0ff */
[----:B------:R-:W-:Y:S02]  /*0c30*/  IADD3 R5, P1, PT, -R0, R9, RZ ;  /* 0x0000000900057210 */ /* 0x000fe40007f3e1ff */
[C---:B------:R-:W-:Y:S01]  /*0c40*/  ISETP.GE.U32.AND.EX P0, PT, R12.reuse, RZ, PT, P0 ;  /* 0x000000ff0c00720c */ /* 0x040fe20003f06100 */
[----:B------:R-:W-:Y:S01]  /*0c50*/  IMAD.X R8, RZ, RZ, R13, P2 ;  /* 0x000000ffff087224 */ /* 0x000fe200010e060d */
[----:B------:R-:W-:-:S02]  /*0c60*/  IADD3.X R7, PT, PT, R12, -0x1, RZ, P1, !PT ;  /* 0xffffffff0c077810 */ /* 0x000fc40000ffe4ff */
[----:B------:R-:W-:Y:S02]  /*0c70*/  SEL R5, R5, R9, P0 ;  /* 0x0000000905057207 */ /* 0x000fe40000000000 */
[----:B------:R-:W-:Y:S02]  /*0c80*/  SEL R10, R10, R11, P0 ;  /* 0x0000000b0a0a7207 */ /* 0x000fe40000000000 */
[----:B------:R-:W-:Y:S02]  /*0c90*/  SEL R7, R7, R12, P0 ;  /* 0x0000000c07077207 */ /* 0x000fe40000000000 */
[----:B------:R-:W-:Y:S02]  /*0ca0*/  SEL R13, R8, R13, P0 ;  /* 0x0000000d080d7207 */ /* 0x000fe40000000000 */
[----:B------:R-:W-:Y:S02]  /*0cb0*/  ISETP.GE.U32.AND P0, PT, R5, R0, PT ;  /* 0x000000000500720c */ /* 0x000fe40003f06070 */
[----:B------:R-:W-:-:S02]  /*0cc0*/  IADD3 R5, P2, PT, R10, 0x1, RZ ;  /* 0x000000010a057810 */ /* 0x000fc40007f5e0ff */
[----:B------:R-:W-:Y:S02]  /*0cd0*/  ISETP.NE.U32.AND P1, PT, R0, RZ, PT ;  /* 0x000000ff0000720c */ /* 0x000fe40003f25070 */
[----:B------:R-:W-:Y:S01]  /*0ce0*/  ISETP.GE.U32.AND.EX P0, PT, R7, RZ, PT, P0 ;  /* 0x000000ff0700720c */ /* 0x000fe20003f06100 */
[----:B------:R-:W-:Y:S01]  /*0cf0*/  IMAD.X R8, RZ, RZ, R13, P2 ;  /* 0x000000ffff087224 */ /* 0x000fe200010e060d */
[----:B------:R-:W-:Y:S01]  /*0d00*/  ISETP.NE.AND.EX P1, PT, RZ, RZ, PT, P1 ;  /* 0x000000ffff00720c */ /* 0x000fe20003f25310 */
[----:B------:R-:W-:Y:S01]  /*0d10*/  IMAD.MOV.U32 R7, RZ, RZ, 0x0 ;  /* 0x00000000ff077424 */ /* 0x000fe200078e00ff */
[----:B------:R-:W-:Y:S02]  /*0d20*/  SEL R5, R5, R10, P0 ;  /* 0x0000000a05057207 */ /* 0x000fe40000000000 */
[----:B------:R-:W-:Y:S02]  /*0d30*/  SEL R8, R8, R13, P0 ;  /* 0x0000000d08087207 */ /* 0x000fe40000000000 */
[----:B------:R-:W-:-:S02]  /*0d40*/  SEL R5, R5, 0xffffffff, P1 ;  /* 0xffffffff05057807 */ /* 0x000fc40000800000 */
[----:B------:R-:W-:Y:S01]  /*0d50*/  SEL R8, R8, 0xffffffff, P1 ;  /* 0xffffffff08087807 */ /* 0x000fe20000800000 */
[----:B------:R-:W-:Y:S06]  /*0d60*/  RET.REL.NODEC R6 `(_Z18l1_norm_sum_kernelPKfPfmm) ;  /* 0xfffffff006a47950 */ /* 0x000fec0003c3ffff */
.L_x_25:
        /* <DEDUP_REMOVED lines=9> */
.L_x_27:


//--------------------- .nv.shared._Z18l1_norm_div_kernelPKfS0_Pfmm --------------------------
	.section	.nv.shared._Z18l1_norm_div_kernelPKfS0_Pfmm,"aw",@nobits
	.sectionflags	@""
	.align	16
	.zero		1024


//--------------------- .nv.shared.reserved.0     --------------------------
	.section	.nv.shared.reserved.0,"aw",@nobits
	.weak		__nv_reservedSMEM_offset_0_alias
	.size		__nv_reservedSMEM_offset_0_alias, 0, 64
	.other		__nv_reservedSMEM_offset_0_alias,@"STO_CUDA_RESERVED_SHARED STV_DEFAULT"
__nv_reservedSMEM_offset_0_alias:
	.zero		0
	.zero		64


//--------------------- .nv.shared._Z18l1_norm_sum_kernelPKfPfmm --------------------------
	.section	.nv.shared._Z18l1_norm_sum_kernelPKfPfmm,"aw",@nobits
	.sectionflags	@""
	.align	16
	.zero		1024


//--------------------- .nv.constant0._Z18l1_norm_div_kernelPKfS0_Pfmm --------------------------
	.section	.nv.constant0._Z18l1_norm_div_kernelPKfS0_Pfmm,"a",@progbits
	.sectionflags	@""
	.align	4
.nv.constant0._Z18l1_norm_div_kernelPKfS0_Pfmm:
	.zero		936


//--------------------- .nv.constant0._Z18l1_norm_sum_kernelPKfPfmm --------------------------
	.section	.nv.constant0._Z18l1_norm_sum_kernelPKfPfmm,"a",@progbits
	.sectionflags	@""
	.align	4
.nv.constant0._Z18l1_norm_sum_kernelPKfPfmm:
	.zero		928


//--------------------- SYMBOLS --------------------------

	.type		.nv.reservedSmem.offset0,@object
	.size		.nv.reservedSmem.offset0,0x4
	.type		.nv.reservedSmem.cap,@object
	.size		.nv.reservedSmem.cap,0x4
